	.target	sm_100a

	.elftype	@"ET_EXEC"


//--------------------- .note.nv.tkinfo           --------------------------
	.section	.note.nv.tkinfo,"",@"SHT_NOTE"
	.sectionflags	@"SHF_NOTE_NV_TKINFO"
	.tkinfo
        /*0018*/ 	.word	0x00000002
        /*0030*/ 	.string	""
        /*0030*/ 	.string	"ptxas"
        /*0030*/ 	.string	"Cuda compilation tools, release 13.0, V13.0.88"
        /*0030*/ 	.string	"Build cuda_13.0.r13.0/compiler.36424714_0"
        /*0030*/ 	.string	"-arch sm_100a -m 64 "



//--------------------- .note.nv.cuinfo           --------------------------
	.section	.note.nv.cuinfo,"",@"SHT_NOTE"
	.sectionflags	@"SHF_NOTE_NV_CUINFO"
        /*0018*/ 	.short	0x0002
        /*001a*/ 	.short	0x0064
        /*001c*/ 	.short	0x0082
	.zero		2


//--------------------- .nv.info                  --------------------------
	.section	.nv.info,"",@"SHT_CUDA_INFO"
	.align	4


	//----- nvinfo : EIATTR_REGCOUNT
	.align		4
        /*0000*/ 	.byte	0x04, 0x2f
        /*0002*/ 	.short	(.L_19 - .L_18)
	.align		4
.L_18:
        /*0004*/ 	.word	index@(_ZN7cutlass13device_kernelINS_4gemm6kernel13GemmUniversalIN4cute5tupleIJiiiiEEENS1_10collective13CollectiveMmaINS1_35MainloopSm100TmaUmmaWarpSpecializedILi34ELi2ELi4ENS5_IJNS4_1CILi2EEENSA_ILi1EEESC_EEEEENS5_IJNSA_ILi64EEENSA_ILi128EEENSA_ILi32EEEEEENS_12float_e4m3_tENS5_IJlSC_lEEESJ_SK_NS4_8TiledMMAINS4_8MMA_AtomIJNS4_10MMA_TraitsINS4_19SM100_MMA_F8F6F4_SSEJSJ_SJ_fSF_SG_NS4_17integral_constantINS4_4UMMA5MajorELSR_0EEESS_NSP_INSQ_7ScaleInELST_0EEESU_EEEEEENS4_6LayoutINS5_IJSC_SC_SC_EEENS5_IJNSA_ILi0EEESZ_SZ_EEEEENS5_IJNS4_10UnderscoreES12_S12_EEEEENS4_13SM90_TMA_LOADENS4_14ComposedLayoutINS4_7SwizzleILi1ELi4ELi3EEENS4_18smem_ptr_flag_bitsILi8EEENSX_INS5_IJNSA_ILi8EEESH_EEENS5_IJSH_SC_EEEEEEEvNS4_8identityENS4_23SM90_TMA_LOAD_MULTICASTES1F_vS1G_EENS_8epilogue10collective18CollectiveEpilogueINS1J_23Sm100TmaWarpSpecializedILi2ELi2ELi32ELb0ELb0EEEJSI_NS5_IJNSX_ISF_SC_EES1O_EEESJ_SK_SJ_SK_NS1J_6fusion15FusionCallbacksIS1N_NS1Q_17LinearCombinationISJ_fSJ_fLNS_15FloatRoundStyleE2EEESI_S1P_JEEENS4_5SM1004TMEM4LOAD26SM100_TMEM_LOAD_16dp32b32xES15_NS16_INS17_ILi2ELi4ELi3EEES1A_NSX_INS5_IJS1B_SF_EEENS5_IJSF_SC_EEEEEEENS4_39AutoVectorizingCopyWithAssumedAlignmentILi128EEENS4_14SM90_TMA_STOREES24_S26_S26_EEEvvEEEEvNT_6ParamsE)
        /*0008*/ 	.word	0x00000072


	//----- nvinfo : EIATTR_FRAME_SIZE
	.align		4
.L_19:
        /*000c*/ 	.byte	0x04, 0x11
        /*000e*/ 	.short	(.L_21 - .L_20)
	.align		4
.L_20:
        /*0010*/ 	.word	index@($__internal_2_$__cuda_sm10x_tcgen05_guardrail_trap_unallocated_columns_being_dealloced)
        /*0014*/ 	.word	0x00000000


	//----- nvinfo : EIATTR_FRAME_SIZE
	.align		4
.L_21:
        /*0018*/ 	.byte	0x04, 0x11
        /*001a*/ 	.short	(.L_23 - .L_22)
	.align		4
.L_22:
        /*001c*/ 	.word	index@($__internal_1_$__cuda_sm10x_tcgen05_guardrail_trap_phase_invalid_during_alloc)
        /*0020*/ 	.word	0x00000000


	//----- nvinfo : EIATTR_FRAME_SIZE
	.align		4
.L_23:
        /*0024*/ 	.byte	0x04, 0x11
        /*0026*/ 	.short	(.L_25 - .L_24)
	.align		4
.L_24:
        /*0028*/ 	.word	index@($__internal_0_$__cuda_sm10x_tcgen05_guardrail_trap_col_being_dealloced_not_returned_by_alloc)
        /*002c*/ 	.word	0x00000000


	//----- nvinfo : EIATTR_FRAME_SIZE
	.align		4
.L_25:
        /*0030*/ 	.byte	0x04, 0x11
        /*0032*/ 	.short	(.L_27 - .L_26)
	.align		4
.L_26:
        /*0034*/ 	.word	index@(_ZN7cutlass13device_kernelINS_4gemm6kernel13GemmUniversalIN4cute5tupleIJiiiiEEENS1_10collective13CollectiveMmaINS1_35MainloopSm100TmaUmmaWarpSpecializedILi34ELi2ELi4ENS5_IJNS4_1CILi2EEENSA_ILi1EEESC_EEEEENS5_IJNSA_ILi64EEENSA_ILi128EEENSA_ILi32EEEEEENS_12float_e4m3_tENS5_IJlSC_lEEESJ_SK_NS4_8TiledMMAINS4_8MMA_AtomIJNS4_10MMA_TraitsINS4_19SM100_MMA_F8F6F4_SSEJSJ_SJ_fSF_SG_NS4_17integral_constantINS4_4UMMA5MajorELSR_0EEESS_NSP_INSQ_7ScaleInELST_0EEESU_EEEEEENS4_6LayoutINS5_IJSC_SC_SC_EEENS5_IJNSA_ILi0EEESZ_SZ_EEEEENS5_IJNS4_10UnderscoreES12_S12_EEEEENS4_13SM90_TMA_LOADENS4_14ComposedLayoutINS4_7SwizzleILi1ELi4ELi3EEENS4_18smem_ptr_flag_bitsILi8EEENSX_INS5_IJNSA_ILi8EEESH_EEENS5_IJSH_SC_EEEEEEEvNS4_8identityENS4_23SM90_TMA_LOAD_MULTICASTES1F_vS1G_EENS_8epilogue10collective18CollectiveEpilogueINS1J_23Sm100TmaWarpSpecializedILi2ELi2ELi32ELb0ELb0EEEJSI_NS5_IJNSX_ISF_SC_EES1O_EEESJ_SK_SJ_SK_NS1J_6fusion15FusionCallbacksIS1N_NS1Q_17LinearCombinationISJ_fSJ_fLNS_15FloatRoundStyleE2EEESI_S1P_JEEENS4_5SM1004TMEM4LOAD26SM100_TMEM_LOAD_16dp32b32xES15_NS16_INS17_ILi2ELi4ELi3EEES1A_NSX_INS5_IJS1B_SF_EEENS5_IJSF_SC_EEEEEEENS4_39AutoVectorizingCopyWithAssumedAlignmentILi128EEENS4_14SM90_TMA_STOREES24_S26_S26_EEEvvEEEEvNT_6ParamsE)
        /*0038*/ 	.word	0x00000000


	//----- nvinfo : EIATTR_MIN_STACK_SIZE
	.align		4
.L_27:
        /*003c*/ 	.byte	0x04, 0x12
        /*003e*/ 	.short	(.L_29 - .L_28)
	.align		4
.L_28:
        /*0040*/ 	.word	index@(_ZN7cutlass13device_kernelINS_4gemm6kernel13GemmUniversalIN4cute5tupleIJiiiiEEENS1_10collective13CollectiveMmaINS1_35MainloopSm100TmaUmmaWarpSpecializedILi34ELi2ELi4ENS5_IJNS4_1CILi2EEENSA_ILi1EEESC_EEEEENS5_IJNSA_ILi64EEENSA_ILi128EEENSA_ILi32EEEEEENS_12float_e4m3_tENS5_IJlSC_lEEESJ_SK_NS4_8TiledMMAINS4_8MMA_AtomIJNS4_10MMA_TraitsINS4_19SM100_MMA_F8F6F4_SSEJSJ_SJ_fSF_SG_NS4_17integral_constantINS4_4UMMA5MajorELSR_0EEESS_NSP_INSQ_7ScaleInELST_0EEESU_EEEEEENS4_6LayoutINS5_IJSC_SC_SC_EEENS5_IJNSA_ILi0EEESZ_SZ_EEEEENS5_IJNS4_10UnderscoreES12_S12_EEEEENS4_13SM90_TMA_LOADENS4_14ComposedLayoutINS4_7SwizzleILi1ELi4ELi3EEENS4_18smem_ptr_flag_bitsILi8EEENSX_INS5_IJNSA_ILi8EEESH_EEENS5_IJSH_SC_EEEEEEEvNS4_8identityENS4_23SM90_TMA_LOAD_MULTICASTES1F_vS1G_EENS_8epilogue10collective18CollectiveEpilogueINS1J_23Sm100TmaWarpSpecializedILi2ELi2ELi32ELb0ELb0EEEJSI_NS5_IJNSX_ISF_SC_EES1O_EEESJ_SK_SJ_SK_NS1J_6fusion15FusionCallbacksIS1N_NS1Q_17LinearCombinationISJ_fSJ_fLNS_15FloatRoundStyleE2EEESI_S1P_JEEENS4_5SM1004TMEM4LOAD26SM100_TMEM_LOAD_16dp32b32xES15_NS16_INS17_ILi2ELi4ELi3EEES1A_NSX_INS5_IJS1B_SF_EEENS5_IJSF_SC_EEEEEEENS4_39AutoVectorizingCopyWithAssumedAlignmentILi128EEENS4_14SM90_TMA_STOREES24_S26_S26_EEEvvEEEEvNT_6ParamsE)
        /*0044*/ 	.word	0x00000000
.L_29:


//--------------------- .nv.compat                --------------------------
	.section	.nv.compat,"",@"SHT_CUDA_COMPAT_INFO"
	.align	4
        /*0000*/ 	.byte	0x02, 0x09, 0x01, 0x00, 0x02, 0x02, 0x02, 0x00, 0x02, 0x05, 0x05, 0x00, 0x03, 0x07, 0x01, 0x01
        /*0010*/ 	.byte	0x02, 0x03, 0x01, 0x00, 0x02, 0x06, 0x01, 0x00, 0x04, 0x0b, 0x08, 0x00, 0x09, 0x00, 0x00, 0x00
        /*0020*/ 	.byte	0x00, 0x00, 0x00, 0x00


//--------------------- .nv.info._ZN7cutlass13device_kernelINS_4gemm6kernel13GemmUniversalIN4cute5tupleIJiiiiEEENS1_10collective13CollectiveMmaINS1_35MainloopSm100TmaUmmaWarpSpecializedILi34ELi2ELi4ENS5_IJNS4_1CILi2EEENSA_ILi1EEESC_EEEEENS5_IJNSA_ILi64EEENSA_ILi128EEENSA_ILi32EEEEEENS_12float_e4m3_tENS5_IJlSC_lEEESJ_SK_NS4_8TiledMMAINS4_8MMA_AtomIJNS4_10MMA_TraitsINS4_19SM100_MMA_F8F6F4_SSEJSJ_SJ_fSF_SG_NS4_17integral_constantINS4_4UMMA5MajorELSR_0EEESS_NSP_INSQ_7ScaleInELST_0EEESU_EEEEEENS4_6LayoutINS5_IJSC_SC_SC_EEENS5_IJNSA_ILi0EEESZ_SZ_EEEEENS5_IJNS4_10UnderscoreES12_S12_EEEEENS4_13SM90_TMA_LOADENS4_14ComposedLayoutINS4_7SwizzleILi1ELi4ELi3EEENS4_18smem_ptr_flag_bitsILi8EEENSX_INS5_IJNSA_ILi8EEESH_EEENS5_IJSH_SC_EEEEEEEvNS4_8identityENS4_23SM90_TMA_LOAD_MULTICASTES1F_vS1G_EENS_8epilogue10collective18CollectiveEpilogueINS1J_23Sm100TmaWarpSpecializedILi2ELi2ELi32ELb0ELb0EEEJSI_NS5_IJNSX_ISF_SC_EES1O_EEESJ_SK_SJ_SK_NS1J_6fusion15FusionCallbacksIS1N_NS1Q_17LinearCombinationISJ_fSJ_fLNS_15FloatRoundStyleE2EEESI_S1P_JEEENS4_5SM1004TMEM4LOAD26SM100_TMEM_LOAD_16dp32b32xES15_NS16_INS17_ILi2ELi4ELi3EEES1A_NSX_INS5_IJS1B_SF_EEENS5_IJSF_SC_EEEEEEENS4_39AutoVectorizingCopyWithAssumedAlignmentILi128EEENS4_14SM90_TMA_STOREES24_S26_S26_EEEvvEEEEvNT_6ParamsE --------------------------
	.section	.nv.info._ZN7cutlass13device_kernelINS_4gemm6kernel13GemmUniversalIN4cute5tupleIJiiiiEEENS1_10collective13CollectiveMmaINS1_35MainloopSm100TmaUmmaWarpSpecializedILi34ELi2ELi4ENS5_IJNS4_1CILi2EEENSA_ILi1EEESC_EEEEENS5_IJNSA_ILi64EEENSA_ILi128EEENSA_ILi32EEEEEENS_12float_e4m3_tENS5_IJlSC_lEEESJ_SK_NS4_8TiledMMAINS4_8MMA_AtomIJNS4_10MMA_TraitsINS4_19SM100_MMA_F8F6F4_SSEJSJ_SJ_fSF_SG_NS4_17integral_constantINS4_4UMMA5MajorELSR_0EEESS_NSP_INSQ_7ScaleInELST_0EEESU_EEEEEENS4_6LayoutINS5_IJSC_SC_SC_EEENS5_IJNSA_ILi0EEESZ_SZ_EEEEENS5_IJNS4_10UnderscoreES12_S12_EEEEENS4_13SM90_TMA_LOADENS4_14ComposedLayoutINS4_7SwizzleILi1ELi4ELi3EEENS4_18smem_ptr_flag_bitsILi8EEENSX_INS5_IJNSA_ILi8EEESH_EEENS5_IJSH_SC_EEEEEEEvNS4_8identityENS4_23SM90_TMA_LOAD_MULTICASTES1F_vS1G_EENS_8epilogue10collective18CollectiveEpilogueINS1J_23Sm100TmaWarpSpecializedILi2ELi2ELi32ELb0ELb0EEEJSI_NS5_IJNSX_ISF_SC_EES1O_EEESJ_SK_SJ_SK_NS1J_6fusion15FusionCallbacksIS1N_NS1Q_17LinearCombinationISJ_fSJ_fLNS_15FloatRoundStyleE2EEESI_S1P_JEEENS4_5SM1004TMEM4LOAD26SM100_TMEM_LOAD_16dp32b32xES15_NS16_INS17_ILi2ELi4ELi3EEES1A_NSX_INS5_IJS1B_SF_EEENS5_IJSF_SC_EEEEEEENS4_39AutoVectorizingCopyWithAssumedAlignmentILi128EEENS4_14SM90_TMA_STOREES24_S26_S26_EEEvvEEEEvNT_6ParamsE,"",@"SHT_CUDA_INFO"
	.sectionflags	@""
	.align	4


	//----- nvinfo : EIATTR_CUDA_API_VERSION
	.align		4
        /*0000*/ 	.byte	0x04, 0x37
        /*0002*/ 	.short	(.L_31 - .L_30)
.L_30:
        /*0004*/ 	.word	0x00000082


	//----- nvinfo : EIATTR_KPARAM_INFO
	.align		4
.L_31:
        /*0008*/ 	.byte	0x04, 0x17
        /*000a*/ 	.short	(.L_33 - .L_32)
.L_32:
        /*000c*/ 	.word	0x00000000
        /*0010*/ 	.short	0x0000
        /*0012*/ 	.short	0x0000
        /*0014*/ 	.byte	0x00, 0xf0, 0x01, 0x20


	//----- nvinfo : EIATTR_AT_ENTRY_FRAGMENTS
	.align		4
.L_33:
        /*0018*/ 	.byte	0x04, 0x4f
        /*001a*/ 	.short	(.L_35 - .L_34)


	//   ....[0]....
.L_34:
        /*001c*/ 	.word	0x00000006


	//----- nvinfo : EIATTR_RESERVED_SMEM_USED
	.align		4
.L_35:
        /*0020*/ 	.byte	0x01, 0x41
	.zero		2


	//----- nvinfo : EIATTR_SPARSE_MMA_MASK
	.align		4
        /*0024*/ 	.byte	0x03, 0x50
        /*0026*/ 	.short	0x0000


	//----- nvinfo : EIATTR_TCGEN05_1CTA_USED
	.align		4
        /*0028*/ 	.byte	0x01, 0x51
	.zero		2


	//----- nvinfo : EIATTR_MAXREG_COUNT
	.align		4
        /*002c*/ 	.byte	0x03, 0x1b
        /*002e*/ 	.short	0x00ff


	//----- nvinfo : EIATTR_NUM_BARRIERS
	.align		4
        /*0030*/ 	.byte	0x02, 0x4c
        /*0032*/ 	.byte	0x07
	.zero		1


	//----- nvinfo : EIATTR_EXTERNS
	.align		4
        /*0034*/ 	.byte	0x04, 0x0f
        /*0036*/ 	.short	(.L_37 - .L_36)


	//   ....[0]....
	.align		4
.L_36:
        /*0038*/ 	.word	index@(__assertfail)


	//----- nvinfo : EIATTR_MERCURY_ISA_VERSION
	.align		4
.L_37:
        /*003c*/ 	.byte	0x03, 0x5f
        /*003e*/ 	.short	0x0101


	//----- nvinfo : EIATTR_INT_WARP_WIDE_INSTR_OFFSETS
	.align		4
        /*0040*/ 	.byte	0x04, 0x31
        /*0042*/ 	.short	(.L_39 - .L_38)


	//   ....[0]....
.L_38:
        /*0044*/ 	.word	0x00004fd0


	//   ....[1]....
        /*0048*/ 	.word	0x00004ff0


	//   ....[2]....
        /*004c*/ 	.word	0x00005020


	//   ....[3]....
        /*0050*/ 	.word	0x00005bf0


	//   ....[4]....
        /*0054*/ 	.word	0x00005c60


	//   ....[5]....
        /*0058*/ 	.word	0x00005d50


	//   ....[6]....
        /*005c*/ 	.word	0x00005e00


	//----- nvinfo : EIATTR_COOP_GROUP_MASK_REGIDS
	.align		4
.L_39:
        /*0060*/ 	.byte	0x04, 0x29
        /*0062*/ 	.short	(.L_41 - .L_40)


	//   ....[0]....
.L_40:
        /*0064*/ 	.word	0xffffffff


	//   ....[1]....
        /*0068*/ 	.word	0xffffffff


	//   ....[2]....
        /*006c*/ 	.word	0xffffffff


	//   ....[3]....
        /*0070*/ 	.word	0xffffffff


	//   ....[4]....
        /*0074*/ 	.word	0xffffffff


	//   ....[5]....
        /*0078*/ 	.word	0xffffffff


	//   ....[6]....
        /*007c*/ 	.word	0xffffffff


	//   ....[7]....
        /*0080*/ 	.word	0xffffffff


	//   ....[8]....
        /*0084*/ 	.word	0xffffffff


	//   ....[9]....
        /*0088*/ 	.word	0xffffffff


	//   ....[10]....
        /*008c*/ 	.word	0xffffffff


	//   ....[11]....
        /*0090*/ 	.word	0xffffffff


	//   ....[12]....
        /*0094*/ 	.word	0xffffffff


	//   ....[13]....
        /*0098*/ 	.word	0xffffffff


	//----- nvinfo : EIATTR_COOP_GROUP_INSTR_OFFSETS
	.align		4
.L_41:
        /*009c*/ 	.byte	0x04, 0x28
        /*009e*/ 	.short	(.L_43 - .L_42)


	//   ....[0]....
.L_42:
        /*00a0*/ 	.word	0x00000080


	//   ....[1]....
        /*00a4*/ 	.word	0x000004f0


	//   ....[2]....
        /*00a8*/ 	.word	0x00000a70


	//   ....[3]....
        /*00ac*/ 	.word	0x00000bd0


	//   ....[4]....
        /*00b0*/ 	.word	0x00000cd0


	//   ....[5]....
        /*00b4*/ 	.word	0x00000e40


	//   ....[6]....
        /*00b8*/ 	.word	0x00000fe0


	//   ....[7]....
        /*00bc*/ 	.word	0x000011a0


	//   ....[8]....
        /*00c0*/ 	.word	0x00002360


	//   ....[9]....
        /*00c4*/ 	.word	0x00004310


	//   ....[10]....
        /*00c8*/ 	.word	0x00004520


	//   ....[11]....
        /*00cc*/ 	.word	0x00004550


	//   ....[12]....
        /*00d0*/ 	.word	0x00004eb0


	//   ....[13]....
        /*00d4*/ 	.word	0x000050e0


	//----- nvinfo : EIATTR_VRC_CTA_INIT_COUNT
	.align		4
.L_43:
        /*00d8*/ 	.byte	0x02, 0x4a
        /*00da*/ 	.byte	0x80
	.zero		1


	//----- nvinfo : EIATTR_SYSCALL_OFFSETS
	.align		4
        /*00dc*/ 	.byte	0x04, 0x46
        /*00de*/ 	.short	(.L_45 - .L_44)


	//   ....[0]....
.L_44:
        /*00e0*/ 	.word	0x00006a10


	//   ....[1]....
        /*00e4*/ 	.word	0x00006b50


	//   ....[2]....
        /*00e8*/ 	.word	0x00007380


	//   ....[3]....
        /*00ec*/ 	.word	0x00008110


	//----- nvinfo : EIATTR_MBARRIER_INSTR_OFFSETS
	.align		4
.L_45:
        /*00f0*/ 	.byte	0x04, 0x39
        /*00f2*/ 	.short	(.L_47 - .L_46)


	//   ....[0]....
.L_46:
        /*00f4*/ 	.word	0x00000610
        /*00f8*/ 	.word	0x000000ff
        /*00fc*/ 	.word	0x00000000
        /*0100*/ 	.short	0x0100
        /*0102*/ 	.byte	0x04
	.zero		1


	//   ....[1]....
        /*0104*/ 	.word	0x00000620
        /*0108*/ 	.word	0x000000ff
        /*010c*/ 	.word	0x00000110
        /*0110*/ 	.short	0x0100
        /*0112*/ 	.byte	0x04
	.zero		1


	//   ....[2]....
        /*0114*/ 	.word	0x00000630
        /*0118*/ 	.word	0x000000ff
        /*011c*/ 	.word	0x00000008
        /*0120*/ 	.short	0x0100
        /*0122*/ 	.byte	0x04
	.zero		1


	//   ....[3]....
        /*0124*/ 	.word	0x00000640
        /*0128*/ 	.word	0x000000ff
        /*012c*/ 	.word	0x00000118
        /*0130*/ 	.short	0x0100
        /*0132*/ 	.byte	0x04
	.zero		1


	//   ....[4]....
        /*0134*/ 	.word	0x00000650
        /*0138*/ 	.word	0x000000ff
        /*013c*/ 	.word	0x00000010
        /*0140*/ 	.short	0x0100
        /*0142*/ 	.byte	0x04
	.zero		1


	//   ....[5]....
        /*0144*/ 	.word	0x00000660
        /*0148*/ 	.word	0x000000ff
        /*014c*/ 	.word	0x00000120
        /*0150*/ 	.short	0x0100
        /*0152*/ 	.byte	0x04
	.zero		1


	//   ....[6]....
        /*0154*/ 	.word	0x00000670
        /*0158*/ 	.word	0x000000ff
        /*015c*/ 	.word	0x00000018
        /*0160*/ 	.short	0x0100
        /*0162*/ 	.byte	0x04
	.zero		1


	//   ....[7]....
        /*0164*/ 	.word	0x00000680
        /*0168*/ 	.word	0x000000ff
        /*016c*/ 	.word	0x00000128
        /*0170*/ 	.short	0x0100
        /*0172*/ 	.byte	0x04
	.zero		1


	//   ....[8]....
        /*0174*/ 	.word	0x00000690
        /*0178*/ 	.word	0x000000ff
        /*017c*/ 	.word	0x00000020
        /*0180*/ 	.short	0x0100
        /*0182*/ 	.byte	0x04
	.zero		1


	//   ....[9]....
        /*0184*/ 	.word	0x000006a0
        /*0188*/ 	.word	0x000000ff
        /*018c*/ 	.word	0x00000130
        /*0190*/ 	.short	0x0100
        /*0192*/ 	.byte	0x04
	.zero		1


	//   ....[10]....
        /*0194*/ 	.word	0x000006b0
        /*0198*/ 	.word	0x000000ff
        /*019c*/ 	.word	0x00000028
        /*01a0*/ 	.short	0x0100
        /*01a2*/ 	.byte	0x04
	.zero		1


	//   ....[11]....
        /*01a4*/ 	.word	0x000006c0
        /*01a8*/ 	.word	0x000000ff
        /*01ac*/ 	.word	0x00000138
        /*01b0*/ 	.short	0x0100
        /*01b2*/ 	.byte	0x04
	.zero		1


	//   ....[12]....
        /*01b4*/ 	.word	0x000006d0
        /*01b8*/ 	.word	0x000000ff
        /*01bc*/ 	.word	0x00000030
        /*01c0*/ 	.short	0x0100
        /*01c2*/ 	.byte	0x04
	.zero		1


	//   ....[13]....
        /*01c4*/ 	.word	0x000006e0
        /*01c8*/ 	.word	0x000000ff
        /*01cc*/ 	.word	0x00000140
        /*01d0*/ 	.short	0x0100
        /*01d2*/ 	.byte	0x04
	.zero		1


	//   ....[14]....
        /*01d4*/ 	.word	0x000006f0
        /*01d8*/ 	.word	0x000000ff
        /*01dc*/ 	.word	0x00000038
        /*01e0*/ 	.short	0x0100
        /*01e2*/ 	.byte	0x04
	.zero		1


	//   ....[15]....
        /*01e4*/ 	.word	0x00000700
        /*01e8*/ 	.word	0x000000ff
        /*01ec*/ 	.word	0x00000148
        /*01f0*/ 	.short	0x0100
        /*01f2*/ 	.byte	0x04
	.zero		1


	//   ....[16]....
        /*01f4*/ 	.word	0x00000710
        /*01f8*/ 	.word	0x000000ff
        /*01fc*/ 	.word	0x00000040
        /*0200*/ 	.short	0x0100
        /*0202*/ 	.byte	0x04
	.zero		1


	//   ....[17]....
        /*0204*/ 	.word	0x00000720
        /*0208*/ 	.word	0x000000ff
        /*020c*/ 	.word	0x00000150
        /*0210*/ 	.short	0x0100
        /*0212*/ 	.byte	0x04
	.zero		1


	//   ....[18]....
        /*0214*/ 	.word	0x00000730
        /*0218*/ 	.word	0x000000ff
        /*021c*/ 	.word	0x00000048
        /*0220*/ 	.short	0x0100
        /*0222*/ 	.byte	0x04
	.zero		1


	//   ....[19]....
        /*0224*/ 	.word	0x00000740
        /*0228*/ 	.word	0x000000ff
        /*022c*/ 	.word	0x00000158
        /*0230*/ 	.short	0x0100
        /*0232*/ 	.byte	0x04
	.zero		1


	//   ....[20]....
        /*0234*/ 	.word	0x00000750
        /*0238*/ 	.word	0x000000ff
        /*023c*/ 	.word	0x00000050
        /*0240*/ 	.short	0x0100
        /*0242*/ 	.byte	0x04
	.zero		1


	//   ....[21]....
        /*0244*/ 	.word	0x00000760
        /*0248*/ 	.word	0x000000ff
        /*024c*/ 	.word	0x00000160
        /*0250*/ 	.short	0x0100
        /*0252*/ 	.byte	0x04
	.zero		1


	//   ....[22]....
        /*0254*/ 	.word	0x00000770
        /*0258*/ 	.word	0x000000ff
        /*025c*/ 	.word	0x00000058
        /*0260*/ 	.short	0x0100
        /*0262*/ 	.byte	0x04
	.zero		1


	//   ....[23]....
        /*0264*/ 	.word	0x00000780
        /*0268*/ 	.word	0x000000ff
        /*026c*/ 	.word	0x00000168
        /*0270*/ 	.short	0x0100
        /*0272*/ 	.byte	0x04
	.zero		1


	//   ....[24]....
        /*0274*/ 	.word	0x00000790
        /*0278*/ 	.word	0x000000ff
        /*027c*/ 	.word	0x00000060
        /*0280*/ 	.short	0x0100
        /*0282*/ 	.byte	0x04
	.zero		1


	//   ....[25]....
        /*0284*/ 	.word	0x000007a0
        /*0288*/ 	.word	0x000000ff
        /*028c*/ 	.word	0x00000170
        /*0290*/ 	.short	0x0100
        /*0292*/ 	.byte	0x04
	.zero		1


	//   ....[26]....
        /*0294*/ 	.word	0x000007b0
        /*0298*/ 	.word	0x000000ff
        /*029c*/ 	.word	0x00000068
        /*02a0*/ 	.short	0x0100
        /*02a2*/ 	.byte	0x04
	.zero		1


	//   ....[27]....
        /*02a4*/ 	.word	0x000007c0
        /*02a8*/ 	.word	0x000000ff
        /*02ac*/ 	.word	0x00000178
        /*02b0*/ 	.short	0x0100
        /*02b2*/ 	.byte	0x04
	.zero		1


	//   ....[28]....
        /*02b4*/ 	.word	0x000007d0
        /*02b8*/ 	.word	0x000000ff
        /*02bc*/ 	.word	0x00000070
        /*02c0*/ 	.short	0x0100
        /*02c2*/ 	.byte	0x04
	.zero		1


	//   ....[29]....
        /*02c4*/ 	.word	0x000007e0
        /*02c8*/ 	.word	0x000000ff
        /*02cc*/ 	.word	0x00000180
        /*02d0*/ 	.short	0x0100
        /*02d2*/ 	.byte	0x04
	.zero		1


	//   ....[30]....
        /*02d4*/ 	.word	0x000007f0
        /*02d8*/ 	.word	0x000000ff
        /*02dc*/ 	.word	0x00000078
        /*02e0*/ 	.short	0x0100
        /*02e2*/ 	.byte	0x04
	.zero		1


	//   ....[31]....
        /*02e4*/ 	.word	0x00000800
        /*02e8*/ 	.word	0x000000ff
        /*02ec*/ 	.word	0x00000188
        /*02f0*/ 	.short	0x0100
        /*02f2*/ 	.byte	0x04
	.zero		1


	//   ....[32]....
        /*02f4*/ 	.word	0x00000810
        /*02f8*/ 	.word	0x000000ff
        /*02fc*/ 	.word	0x00000080
        /*0300*/ 	.short	0x0100
        /*0302*/ 	.byte	0x04
	.zero		1


	//   ....[33]....
        /*0304*/ 	.word	0x00000820
        /*0308*/ 	.word	0x000000ff
        /*030c*/ 	.word	0x00000190
        /*0310*/ 	.short	0x0100
        /*0312*/ 	.byte	0x04
	.zero		1


	//   ....[34]....
        /*0314*/ 	.word	0x00000830
        /*0318*/ 	.word	0x000000ff
        /*031c*/ 	.word	0x00000088
        /*0320*/ 	.short	0x0100
        /*0322*/ 	.byte	0x04
	.zero		1


	//   ....[35]....
        /*0324*/ 	.word	0x00000840
        /*0328*/ 	.word	0x000000ff
        /*032c*/ 	.word	0x00000198
        /*0330*/ 	.short	0x0100
        /*0332*/ 	.byte	0x04
	.zero		1


	//   ....[36]....
        /*0334*/ 	.word	0x00000850
        /*0338*/ 	.word	0x000000ff
        /*033c*/ 	.word	0x00000090
        /*0340*/ 	.short	0x0100
        /*0342*/ 	.byte	0x04
	.zero		1


	//   ....[37]....
        /*0344*/ 	.word	0x00000860
        /*0348*/ 	.word	0x000000ff
        /*034c*/ 	.word	0x000001a0
        /*0350*/ 	.short	0x0100
        /*0352*/ 	.byte	0x04
	.zero		1


	//   ....[38]....
        /*0354*/ 	.word	0x00000870
        /*0358*/ 	.word	0x000000ff
        /*035c*/ 	.word	0x00000098
        /*0360*/ 	.short	0x0100
        /*0362*/ 	.byte	0x04
	.zero		1


	//   ....[39]....
        /*0364*/ 	.word	0x00000880
        /*0368*/ 	.word	0x000000ff
        /*036c*/ 	.word	0x000001a8
        /*0370*/ 	.short	0x0100
        /*0372*/ 	.byte	0x04
	.zero		1


	//   ....[40]....
        /*0374*/ 	.word	0x00000890
        /*0378*/ 	.word	0x000000ff
        /*037c*/ 	.word	0x000000a0
        /*0380*/ 	.short	0x0100
        /*0382*/ 	.byte	0x04
	.zero		1


	//   ....[41]....
        /*0384*/ 	.word	0x000008a0
        /*0388*/ 	.word	0x000000ff
        /*038c*/ 	.word	0x000001b0
        /*0390*/ 	.short	0x0100
        /*0392*/ 	.byte	0x04
	.zero		1


	//   ....[42]....
        /*0394*/ 	.word	0x000008b0
        /*0398*/ 	.word	0x000000ff
        /*039c*/ 	.word	0x000000a8
        /*03a0*/ 	.short	0x0100
        /*03a2*/ 	.byte	0x04
	.zero		1


	//   ....[43]....
        /*03a4*/ 	.word	0x000008c0
        /*03a8*/ 	.word	0x000000ff
        /*03ac*/ 	.word	0x000001b8
        /*03b0*/ 	.short	0x0100
        /*03b2*/ 	.byte	0x04
	.zero		1


	//   ....[44]....
        /*03b4*/ 	.word	0x000008d0
        /*03b8*/ 	.word	0x000000ff
        /*03bc*/ 	.word	0x000000b0
        /*03c0*/ 	.short	0x0100
        /*03c2*/ 	.byte	0x04
	.zero		1


	//   ....[45]....
        /*03c4*/ 	.word	0x000008e0
        /*03c8*/ 	.word	0x000000ff
        /*03cc*/ 	.word	0x000001c0
        /*03d0*/ 	.short	0x0100
        /*03d2*/ 	.byte	0x04
	.zero		1


	//   ....[46]....
        /*03d4*/ 	.word	0x000008f0
        /*03d8*/ 	.word	0x000000ff
        /*03dc*/ 	.word	0x000000b8
        /*03e0*/ 	.short	0x0100
        /*03e2*/ 	.byte	0x04
	.zero		1


	//   ....[47]....
        /*03e4*/ 	.word	0x00000900
        /*03e8*/ 	.word	0x000000ff
        /*03ec*/ 	.word	0x000001c8
        /*03f0*/ 	.short	0x0100
        /*03f2*/ 	.byte	0x04
	.zero		1


	//   ....[48]....
        /*03f4*/ 	.word	0x00000910
        /*03f8*/ 	.word	0x000000ff
        /*03fc*/ 	.word	0x000000c0
        /*0400*/ 	.short	0x0100
        /*0402*/ 	.byte	0x04
	.zero		1


	//   ....[49]....
        /*0404*/ 	.word	0x00000920
        /*0408*/ 	.word	0x000000ff
        /*040c*/ 	.word	0x000001d0
        /*0410*/ 	.short	0x0100
        /*0412*/ 	.byte	0x04
	.zero		1


	//   ....[50]....
        /*0414*/ 	.word	0x00000930
        /*0418*/ 	.word	0x000000ff
        /*041c*/ 	.word	0x000000c8
        /*0420*/ 	.short	0x0100
        /*0422*/ 	.byte	0x04
	.zero		1


	//   ....[51]....
        /*0424*/ 	.word	0x00000940
        /*0428*/ 	.word	0x000000ff
        /*042c*/ 	.word	0x000001d8
        /*0430*/ 	.short	0x0100
        /*0432*/ 	.byte	0x04
	.zero		1


	//   ....[52]....
        /*0434*/ 	.word	0x00000950
        /*0438*/ 	.word	0x000000ff
        /*043c*/ 	.word	0x000000d0
        /*0440*/ 	.short	0x0100
        /*0442*/ 	.byte	0x04
	.zero		1


	//   ....[53]....
        /*0444*/ 	.word	0x00000960
        /*0448*/ 	.word	0x000000ff
        /*044c*/ 	.word	0x000001e0
        /*0450*/ 	.short	0x0100
        /*0452*/ 	.byte	0x04
	.zero		1


	//   ....[54]....
        /*0454*/ 	.word	0x00000970
        /*0458*/ 	.word	0x000000ff
        /*045c*/ 	.word	0x000000d8
        /*0460*/ 	.short	0x0100
        /*0462*/ 	.byte	0x04
	.zero		1


	//   ....[55]....
        /*0464*/ 	.word	0x00000980
        /*0468*/ 	.word	0x000000ff
        /*046c*/ 	.word	0x000001e8
        /*0470*/ 	.short	0x0100
        /*0472*/ 	.byte	0x04
	.zero		1


	//   ....[56]....
        /*0474*/ 	.word	0x00000990
        /*0478*/ 	.word	0x000000ff
        /*047c*/ 	.word	0x000000e0
        /*0480*/ 	.short	0x0100
        /*0482*/ 	.byte	0x04
	.zero		1


	//   ....[57]....
        /*0484*/ 	.word	0x000009a0
        /*0488*/ 	.word	0x000000ff
        /*048c*/ 	.word	0x000001f0
        /*0490*/ 	.short	0x0100
        /*0492*/ 	.byte	0x04
	.zero		1


	//   ....[58]....
        /*0494*/ 	.word	0x000009b0
        /*0498*/ 	.word	0x000000ff
        /*049c*/ 	.word	0x000000e8
        /*04a0*/ 	.short	0x0100
        /*04a2*/ 	.byte	0x04
	.zero		1


	//   ....[59]....
        /*04a4*/ 	.word	0x000009c0
        /*04a8*/ 	.word	0x000000ff
        /*04ac*/ 	.word	0x000001f8
        /*04b0*/ 	.short	0x0100
        /*04b2*/ 	.byte	0x04
	.zero		1


	//   ....[60]....
        /*04b4*/ 	.word	0x000009d0
        /*04b8*/ 	.word	0x000000ff
        /*04bc*/ 	.word	0x000000f0
        /*04c0*/ 	.short	0x0100
        /*04c2*/ 	.byte	0x04
	.zero		1


	//   ....[61]....
        /*04c4*/ 	.word	0x000009e0
        /*04c8*/ 	.word	0x000000ff
        /*04cc*/ 	.word	0x00000200
        /*04d0*/ 	.short	0x0100
        /*04d2*/ 	.byte	0x04
	.zero		1


	//   ....[62]....
        /*04d4*/ 	.word	0x000009f0
        /*04d8*/ 	.word	0x000000ff
        /*04dc*/ 	.word	0x000000f8
        /*04e0*/ 	.short	0x0100
        /*04e2*/ 	.byte	0x04
	.zero		1


	//   ....[63]....
        /*04e4*/ 	.word	0x00000a00
        /*04e8*/ 	.word	0x000000ff
        /*04ec*/ 	.word	0x00000208
        /*04f0*/ 	.short	0x0100
        /*04f2*/ 	.byte	0x04
	.zero		1


	//   ....[64]....
        /*04f4*/ 	.word	0x00000a10
        /*04f8*/ 	.word	0x000000ff
        /*04fc*/ 	.word	0x00000100
        /*0500*/ 	.short	0x0100
        /*0502*/ 	.byte	0x04
	.zero		1


	//   ....[65]....
        /*0504*/ 	.word	0x00000a20
        /*0508*/ 	.word	0x000000ff
        /*050c*/ 	.word	0x00000210
        /*0510*/ 	.short	0x0100
        /*0512*/ 	.byte	0x04
	.zero		1


	//   ....[66]....
        /*0514*/ 	.word	0x00000a30
        /*0518*/ 	.word	0x000000ff
        /*051c*/ 	.word	0x00000108
        /*0520*/ 	.short	0x0100
        /*0522*/ 	.byte	0x04
	.zero		1


	//   ....[67]....
        /*0524*/ 	.word	0x00000a40
        /*0528*/ 	.word	0x000000ff
        /*052c*/ 	.word	0x00000218
        /*0530*/ 	.short	0x0100
        /*0532*/ 	.byte	0x04
	.zero		1


	//   ....[68]....
        /*0534*/ 	.word	0x00000b80
        /*0538*/ 	.word	0x000000ff
        /*053c*/ 	.word	0x00000220
        /*0540*/ 	.short	0x0100
        /*0542*/ 	.byte	0x04
	.zero		1


	//   ....[69]....
        /*0544*/ 	.word	0x00000b90
        /*0548*/ 	.word	0x000000ff
        /*054c*/ 	.word	0x00000230
        /*0550*/ 	.short	0x0100
        /*0552*/ 	.byte	0x04
	.zero		1


	//   ....[70]....
        /*0554*/ 	.word	0x00000ba0
        /*0558*/ 	.word	0x000000ff
        /*055c*/ 	.word	0x00000228
        /*0560*/ 	.short	0x0100
        /*0562*/ 	.byte	0x04
	.zero		1


	//   ....[71]....
        /*0564*/ 	.word	0x00000bb0
        /*0568*/ 	.word	0x000000ff
        /*056c*/ 	.word	0x00000238
        /*0570*/ 	.short	0x0100
        /*0572*/ 	.byte	0x04
	.zero		1


	//   ....[72]....
        /*0574*/ 	.word	0x00000ca0
        /*0578*/ 	.word	0x000000ff
        /*057c*/ 	.word	0x00000240
        /*0580*/ 	.short	0x0100
        /*0582*/ 	.byte	0x06
	.zero		1


	//   ....[73]....
        /*0584*/ 	.word	0x00000cb0
        /*0588*/ 	.word	0x000000ff
        /*058c*/ 	.word	0x00000248
        /*0590*/ 	.short	0x0100
        /*0592*/ 	.byte	0x06
	.zero		1


	//   ....[74]....
        /*0594*/ 	.word	0x00000df0
        /*0598*/ 	.word	0x000000ff
        /*059c*/ 	.word	0x00000250
        /*05a0*/ 	.short	0x0100
        /*05a2*/ 	.byte	0x06
	.zero		1


	//   ....[75]....
        /*05a4*/ 	.word	0x00000e00
        /*05a8*/ 	.word	0x000000ff
        /*05ac*/ 	.word	0x00000260
        /*05b0*/ 	.short	0x0100
        /*05b2*/ 	.byte	0x06
	.zero		1


	//   ....[76]....
        /*05b4*/ 	.word	0x00000e10
        /*05b8*/ 	.word	0x000000ff
        /*05bc*/ 	.word	0x00000258
        /*05c0*/ 	.short	0x0100
        /*05c2*/ 	.byte	0x06
	.zero		1


	//   ....[77]....
        /*05c4*/ 	.word	0x00000e20
        /*05c8*/ 	.word	0x000000ff
        /*05cc*/ 	.word	0x00000268
        /*05d0*/ 	.short	0x0100
        /*05d2*/ 	.byte	0x06
	.zero		1


	//   ....[78]....
        /*05d4*/ 	.word	0x00000f50
        /*05d8*/ 	.word	0x000000ff
        /*05dc*/ 	.word	0x00000270
        /*05e0*/ 	.short	0x0100
        /*05e2*/ 	.byte	0x04
	.zero		1


	//   ....[79]....
        /*05e4*/ 	.word	0x00000f60
        /*05e8*/ 	.word	0x000000ff
        /*05ec*/ 	.word	0x00000290
        /*05f0*/ 	.short	0x0100
        /*05f2*/ 	.byte	0x04
	.zero		1


	//   ....[80]....
        /*05f4*/ 	.word	0x00000f70
        /*05f8*/ 	.word	0x000000ff
        /*05fc*/ 	.word	0x00000278
        /*0600*/ 	.short	0x0100
        /*0602*/ 	.byte	0x04
	.zero		1


	//   ....[81]....
        /*0604*/ 	.word	0x00000f80
        /*0608*/ 	.word	0x000000ff
        /*060c*/ 	.word	0x00000298
        /*0610*/ 	.short	0x0100
        /*0612*/ 	.byte	0x04
	.zero		1


	//   ....[82]....
        /*0614*/ 	.word	0x00000f90
        /*0618*/ 	.word	0x000000ff
        /*061c*/ 	.word	0x00000280
        /*0620*/ 	.short	0x0100
        /*0622*/ 	.byte	0x04
	.zero		1


	//   ....[83]....
        /*0624*/ 	.word	0x00000fa0
        /*0628*/ 	.word	0x000000ff
        /*062c*/ 	.word	0x000002a0
        /*0630*/ 	.short	0x0100
        /*0632*/ 	.byte	0x04
	.zero		1


	//   ....[84]....
        /*0634*/ 	.word	0x00000fb0
        /*0638*/ 	.word	0x000000ff
        /*063c*/ 	.word	0x00000288
        /*0640*/ 	.short	0x0100
        /*0642*/ 	.byte	0x04
	.zero		1


	//   ....[85]....
        /*0644*/ 	.word	0x00000fc0
        /*0648*/ 	.word	0x000000ff
        /*064c*/ 	.word	0x000002a8
        /*0650*/ 	.short	0x0100
        /*0652*/ 	.byte	0x04
	.zero		1


	//   ....[86]....
        /*0654*/ 	.word	0x000010b0
        /*0658*/ 	.word	0x000000ff
        /*065c*/ 	.word	0x000002b0
        /*0660*/ 	.short	0x0100
        /*0662*/ 	.byte	0x04
	.zero		1


	//   ....[87]....
        /*0664*/ 	.word	0x000010c0
        /*0668*/ 	.word	0x000000ff
        /*066c*/ 	.word	0x000002c0
        /*0670*/ 	.short	0x0100
        /*0672*/ 	.byte	0x04
	.zero		1


	//   ....[88]....
        /*0674*/ 	.word	0x000010d0
        /*0678*/ 	.word	0x000000ff
        /*067c*/ 	.word	0x000002b8
        /*0680*/ 	.short	0x0100
        /*0682*/ 	.byte	0x04
	.zero		1


	//   ....[89]....
        /*0684*/ 	.word	0x000010e0
        /*0688*/ 	.word	0x000000ff
        /*068c*/ 	.word	0x000002c8
        /*0690*/ 	.short	0x0100
        /*0692*/ 	.byte	0x04
	.zero		1


	//   ....[90]....
        /*0694*/ 	.word	0x00001c10
        /*0698*/ 	.word	0x00000000
        /*069c*/ 	.word	0x000002c0
        /*06a0*/ 	.short	0x010a
        /*06a2*/ 	.byte	0xff
	.zero		1


	//   ....[91]....
        /*06a4*/ 	.word	0x00001c30
        /*06a8*/ 	.word	0x00000000
        /*06ac*/ 	.word	0x000002b0
        /*06b0*/ 	.short	0x0101
        /*06b2*/ 	.byte	0xff
	.zero		1


	//   ....[92]....
        /*06b4*/ 	.word	0x00001cf0
        /*06b8*/ 	.word	0x000000ff
        /*06bc*/ 	.word	0x00000110
        /*06c0*/ 	.short	0x010a
        /*06c2*/ 	.byte	0x04
	.zero		1


	//   ....[93]....
        /*06c4*/ 	.word	0x00001d70
        /*06c8*/ 	.word	0x000000ff
        /*06cc*/ 	.word	0x00000110
        /*06d0*/ 	.short	0x010a
        /*06d2*/ 	.byte	0x21
	.zero		1


	//   ....[94]....
        /*06d4*/ 	.word	0x00001f00
        /*06d8*/ 	.word	0x000000ff
        /*06dc*/ 	.word	0x00000110
        /*06e0*/ 	.short	0x010a
        /*06e2*/ 	.byte	0x08
	.zero		1


	//   ....[95]....
        /*06e4*/ 	.word	0x00002020
        /*06e8*/ 	.word	0x000000ff
        /*06ec*/ 	.word	0x00000248
        /*06f0*/ 	.short	0x0101
        /*06f2*/ 	.byte	0x07
	.zero		1


	//   ....[96]....
        /*06f4*/ 	.word	0x00002040
        /*06f8*/ 	.word	0x000000ff
        /*06fc*/ 	.word	0x00000110
        /*0700*/ 	.short	0x010a
        /*0702*/ 	.byte	0x04
	.zero		1


	//   ....[97]....
        /*0704*/ 	.word	0x000020c0
        /*0708*/ 	.word	0x000000ff
        /*070c*/ 	.word	0x00000110
        /*0710*/ 	.short	0x010a
        /*0712*/ 	.byte	0x09
	.zero		1


	//   ....[98]....
        /*0714*/ 	.word	0x00002260
        /*0718*/ 	.word	0x000000ff
        /*071c*/ 	.word	0x00000110
        /*0720*/ 	.short	0x010a
        /*0722*/ 	.byte	0x06
	.zero		1


	//   ....[99]....
        /*0724*/ 	.word	0x00002390
        /*0728*/ 	.word	0x00000003
        /*072c*/ 	.word	0x00000250
        /*0730*/ 	.short	0x010a
        /*0732*/ 	.byte	0xff
	.zero		1


	//   ....[100]....
        /*0734*/ 	.word	0x000024e0
        /*0738*/ 	.word	0x00000000
        /*073c*/ 	.word	0x00000000
        /*0740*/ 	.short	0x0101
        /*0742*/ 	.byte	0xff
	.zero		1


	//   ....[101]....
        /*0744*/ 	.word	0x00002a80
        /*0748*/ 	.word	0x000000ff
        /*074c*/ 	.word	0x00000000
        /*0750*/ 	.short	0x010a
        /*0752*/ 	.byte	0x04
	.zero		1


	//   ....[102]....
        /*0754*/ 	.word	0x00002b10
        /*0758*/ 	.word	0x000000ff
        /*075c*/ 	.word	0x00000000
        /*0760*/ 	.short	0x010a
        /*0762*/ 	.byte	0x05
	.zero		1


	//   ....[103]....
        /*0764*/ 	.word	0x00002ba0
        /*0768*/ 	.word	0x000000ff
        /*076c*/ 	.word	0x00000000
        /*0770*/ 	.short	0x010a
        /*0772*/ 	.byte	0x05
	.zero		1


	//   ....[104]....
        /*0774*/ 	.word	0x00002c30
        /*0778*/ 	.word	0x000000ff
        /*077c*/ 	.word	0x00000000
        /*0780*/ 	.short	0x010a
        /*0782*/ 	.byte	0x05
	.zero		1


	//   ....[105]....
        /*0784*/ 	.word	0x00002cc0
        /*0788*/ 	.word	0x000000ff
        /*078c*/ 	.word	0x00000000
        /*0790*/ 	.short	0x010a
        /*0792*/ 	.byte	0x05
	.zero		1


	//   ....[106]....
        /*0794*/ 	.word	0x00002d50
        /*0798*/ 	.word	0x000000ff
        /*079c*/ 	.word	0x00000000
        /*07a0*/ 	.short	0x010a
        /*07a2*/ 	.byte	0x05
	.zero		1


	//   ....[107]....
        /*07a4*/ 	.word	0x00002de0
        /*07a8*/ 	.word	0x000000ff
        /*07ac*/ 	.word	0x00000000
        /*07b0*/ 	.short	0x010a
        /*07b2*/ 	.byte	0x05
	.zero		1


	//   ....[108]....
        /*07b4*/ 	.word	0x00002e70
        /*07b8*/ 	.word	0x000000ff
        /*07bc*/ 	.word	0x00000000
        /*07c0*/ 	.short	0x010a
        /*07c2*/ 	.byte	0x05
	.zero		1


	//   ....[109]....
        /*07c4*/ 	.word	0x00002f00
        /*07c8*/ 	.word	0x000000ff
        /*07cc*/ 	.word	0x00000000
        /*07d0*/ 	.short	0x010a
        /*07d2*/ 	.byte	0x05
	.zero		1


	//   ....[110]....
        /*07d4*/ 	.word	0x00002f90
        /*07d8*/ 	.word	0x000000ff
        /*07dc*/ 	.word	0x00000000
        /*07e0*/ 	.short	0x010a
        /*07e2*/ 	.byte	0x05
	.zero		1


	//   ....[111]....
        /*07e4*/ 	.word	0x00003020
        /*07e8*/ 	.word	0x000000ff
        /*07ec*/ 	.word	0x00000000
        /*07f0*/ 	.short	0x010a
        /*07f2*/ 	.byte	0x05
	.zero		1


	//   ....[112]....
        /*07f4*/ 	.word	0x000030b0
        /*07f8*/ 	.word	0x000000ff
        /*07fc*/ 	.word	0x00000000
        /*0800*/ 	.short	0x010a
        /*0802*/ 	.byte	0x05
	.zero		1


	//   ....[113]....
        /*0804*/ 	.word	0x00003140
        /*0808*/ 	.word	0x000000ff
        /*080c*/ 	.word	0x00000000
        /*0810*/ 	.short	0x010a
        /*0812*/ 	.byte	0x05
	.zero		1


	//   ....[114]....
        /*0814*/ 	.word	0x000031d0
        /*0818*/ 	.word	0x000000ff
        /*081c*/ 	.word	0x00000000
        /*0820*/ 	.short	0x010a
        /*0822*/ 	.byte	0x05
	.zero		1


	//   ....[115]....
        /*0824*/ 	.word	0x00003260
        /*0828*/ 	.word	0x000000ff
        /*082c*/ 	.word	0x00000000
        /*0830*/ 	.short	0x010a
        /*0832*/ 	.byte	0x05
	.zero		1


	//   ....[116]....
        /*0834*/ 	.word	0x000032f0
        /*0838*/ 	.word	0x000000ff
        /*083c*/ 	.word	0x00000000
        /*0840*/ 	.short	0x010a
        /*0842*/ 	.byte	0x05
	.zero		1


	//   ....[117]....
        /*0844*/ 	.word	0x00003380
        /*0848*/ 	.word	0x000000ff
        /*084c*/ 	.word	0x00000000
        /*0850*/ 	.short	0x010a
        /*0852*/ 	.byte	0x05
	.zero		1


	//   ....[118]....
        /*0854*/ 	.word	0x00003410
        /*0858*/ 	.word	0x000000ff
        /*085c*/ 	.word	0x00000000
        /*0860*/ 	.short	0x010a
        /*0862*/ 	.byte	0x05
	.zero		1


	//   ....[119]....
        /*0864*/ 	.word	0x000034a0
        /*0868*/ 	.word	0x000000ff
        /*086c*/ 	.word	0x00000000
        /*0870*/ 	.short	0x010a
        /*0872*/ 	.byte	0x05
	.zero		1


	//   ....[120]....
        /*0874*/ 	.word	0x00003530
        /*0878*/ 	.word	0x000000ff
        /*087c*/ 	.word	0x00000000
        /*0880*/ 	.short	0x010a
        /*0882*/ 	.byte	0x05
	.zero		1


	//   ....[121]....
        /*0884*/ 	.word	0x000035c0
        /*0888*/ 	.word	0x000000ff
        /*088c*/ 	.word	0x00000000
        /*0890*/ 	.short	0x010a
        /*0892*/ 	.byte	0x05
	.zero		1


	//   ....[122]....
        /*0894*/ 	.word	0x00003650
        /*0898*/ 	.word	0x000000ff
        /*089c*/ 	.word	0x00000000
        /*08a0*/ 	.short	0x010a
        /*08a2*/ 	.byte	0x05
	.zero		1


	//   ....[123]....
        /*08a4*/ 	.word	0x000036e0
        /*08a8*/ 	.word	0x000000ff
        /*08ac*/ 	.word	0x00000000
        /*08b0*/ 	.short	0x010a
        /*08b2*/ 	.byte	0x05
	.zero		1


	//   ....[124]....
        /*08b4*/ 	.word	0x00003770
        /*08b8*/ 	.word	0x000000ff
        /*08bc*/ 	.word	0x00000000
        /*08c0*/ 	.short	0x010a
        /*08c2*/ 	.byte	0x05
	.zero		1


	//   ....[125]....
        /*08c4*/ 	.word	0x00003800
        /*08c8*/ 	.word	0x000000ff
        /*08cc*/ 	.word	0x00000000
        /*08d0*/ 	.short	0x010a
        /*08d2*/ 	.byte	0x05
	.zero		1


	//   ....[126]....
        /*08d4*/ 	.word	0x00003890
        /*08d8*/ 	.word	0x000000ff
        /*08dc*/ 	.word	0x00000000
        /*08e0*/ 	.short	0x010a
        /*08e2*/ 	.byte	0x05
	.zero		1


	//   ....[127]....
        /*08e4*/ 	.word	0x00003920
        /*08e8*/ 	.word	0x000000ff
        /*08ec*/ 	.word	0x00000000
        /*08f0*/ 	.short	0x010a
        /*08f2*/ 	.byte	0x05
	.zero		1


	//   ....[128]....
        /*08f4*/ 	.word	0x000039b0
        /*08f8*/ 	.word	0x000000ff
        /*08fc*/ 	.word	0x00000000
        /*0900*/ 	.short	0x010a
        /*0902*/ 	.byte	0x05
	.zero		1


	//   ....[129]....
        /*0904*/ 	.word	0x00003a40
        /*0908*/ 	.word	0x000000ff
        /*090c*/ 	.word	0x00000000
        /*0910*/ 	.short	0x010a
        /*0912*/ 	.byte	0x05
	.zero		1


	//   ....[130]....
        /*0914*/ 	.word	0x00003ad0
        /*0918*/ 	.word	0x000000ff
        /*091c*/ 	.word	0x00000000
        /*0920*/ 	.short	0x010a
        /*0922*/ 	.byte	0x05
	.zero		1


	//   ....[131]....
        /*0924*/ 	.word	0x00003b60
        /*0928*/ 	.word	0x000000ff
        /*092c*/ 	.word	0x00000000
        /*0930*/ 	.short	0x010a
        /*0932*/ 	.byte	0x05
	.zero		1


	//   ....[132]....
        /*0934*/ 	.word	0x00003bf0
        /*0938*/ 	.word	0x000000ff
        /*093c*/ 	.word	0x00000000
        /*0940*/ 	.short	0x010a
        /*0942*/ 	.byte	0x05
	.zero		1


	//   ....[133]....
        /*0944*/ 	.word	0x00003c80
        /*0948*/ 	.word	0x000000ff
        /*094c*/ 	.word	0x00000000
        /*0950*/ 	.short	0x010a
        /*0952*/ 	.byte	0x05
	.zero		1


	//   ....[134]....
        /*0954*/ 	.word	0x00003d20
        /*0958*/ 	.word	0x00000000
        /*095c*/ 	.word	0x00000000
        /*0960*/ 	.short	0x010a
        /*0962*/ 	.byte	0xff
	.zero		1


	//   ....[135]....
        /*0964*/ 	.word	0x00003e60
        /*0968*/ 	.word	0x00000002
        /*096c*/ 	.word	0x000002b0
        /*0970*/ 	.short	0x010a
        /*0972*/ 	.byte	0xff
	.zero		1


	//   ....[136]....
        /*0974*/ 	.word	0x00003ec0
        /*0978*/ 	.word	0x00000004
        /*097c*/ 	.word	0x00000000
        /*0980*/ 	.short	0x0101
        /*0982*/ 	.byte	0xff
	.zero		1


	//   ....[137]....
        /*0984*/ 	.word	0x00003ee0
        /*0988*/ 	.word	0x000000ff
        /*098c*/ 	.word	0x00000260
        /*0990*/ 	.short	0x010a
        /*0992*/ 	.byte	0x04
	.zero		1


	//   ....[138]....
        /*0994*/ 	.word	0x00004000
        /*0998*/ 	.word	0x00000002
        /*099c*/ 	.word	0x00000250
        /*09a0*/ 	.short	0x010a
        /*09a2*/ 	.byte	0xff
	.zero		1


	//   ....[139]....
        /*09a4*/ 	.word	0x00004110
        /*09a8*/ 	.word	0x00000002
        /*09ac*/ 	.word	0x00000000
        /*09b0*/ 	.short	0x0101
        /*09b2*/ 	.byte	0xff
	.zero		1


	//   ....[140]....
        /*09b4*/ 	.word	0x000041a0
        /*09b8*/ 	.word	0x000000ff
        /*09bc*/ 	.word	0x00000260
        /*09c0*/ 	.short	0x0106
        /*09c2*/ 	.byte	0x04
	.zero		1


	//   ....[141]....
        /*09c4*/ 	.word	0x000041c0
        /*09c8*/ 	.word	0x000000ff
        /*09cc*/ 	.word	0x00000260
        /*09d0*/ 	.short	0x010a
        /*09d2*/ 	.byte	0x04
	.zero		1


	//   ....[142]....
        /*09d4*/ 	.word	0x00004250
        /*09d8*/ 	.word	0x000000ff
        /*09dc*/ 	.word	0x00000260
        /*09e0*/ 	.short	0x0106
        /*09e2*/ 	.byte	0x07
	.zero		1


	//   ....[143]....
        /*09e4*/ 	.word	0x00004290
        /*09e8*/ 	.word	0x00000000
        /*09ec*/ 	.word	0x00000260
        /*09f0*/ 	.short	0x010a
        /*09f2*/ 	.byte	0xff
	.zero		1


	//   ....[144]....
        /*09f4*/ 	.word	0x00004790
        /*09f8*/ 	.word	0x00000000
        /*09fc*/ 	.word	0x00000250
        /*0a00*/ 	.short	0x010a
        /*0a02*/ 	.byte	0xff
	.zero		1


	//   ....[145]....
        /*0a04*/ 	.word	0x00004890
        /*0a08*/ 	.word	0x00000003
        /*0a0c*/ 	.word	0x00000000
        /*0a10*/ 	.short	0x0101
        /*0a12*/ 	.byte	0xff
	.zero		1


	//   ....[146]....
        /*0a14*/ 	.word	0x000048a0
        /*0a18*/ 	.word	0x000000ff
        /*0a1c*/ 	.word	0x00000000
        /*0a20*/ 	.short	0x010a
        /*0a22*/ 	.byte	0x04
	.zero		1


	//   ....[147]....
        /*0a24*/ 	.word	0x000048c0
        /*0a28*/ 	.word	0x000000ff
        /*0a2c*/ 	.word	0x00000290
        /*0a30*/ 	.short	0x010a
        /*0a32*/ 	.byte	0x13
	.zero		1


	//   ....[148]....
        /*0a34*/ 	.word	0x00004a00
        /*0a38*/ 	.word	0x000000ff
        /*0a3c*/ 	.word	0x00000000
        /*0a40*/ 	.short	0x010a
        /*0a42*/ 	.byte	0x06
	.zero		1


	//   ....[149]....
        /*0a44*/ 	.word	0x00004b00
        /*0a48*/ 	.word	0x000000ff
        /*0a4c*/ 	.word	0x00000000
        /*0a50*/ 	.short	0x010a
        /*0a52*/ 	.byte	0x04
	.zero		1


	//   ....[150]....
        /*0a54*/ 	.word	0x00004ce0
        /*0a58*/ 	.word	0x000000ff
        /*0a5c*/ 	.word	0x00000000
        /*0a60*/ 	.short	0x010a
        /*0a62*/ 	.byte	0x04
	.zero		1


	//   ....[151]....
        /*0a64*/ 	.word	0x00004d70
        /*0a68*/ 	.word	0x000000ff
        /*0a6c*/ 	.word	0x00000000
        /*0a70*/ 	.short	0x010a
        /*0a72*/ 	.byte	0x05
	.zero		1


	//   ....[152]....
        /*0a74*/ 	.word	0x00004e00
        /*0a78*/ 	.word	0x000000ff
        /*0a7c*/ 	.word	0x00000000
        /*0a80*/ 	.short	0x010a
        /*0a82*/ 	.byte	0x05
	.zero		1


	//   ....[153]....
        /*0a84*/ 	.word	0x00004e90
        /*0a88*/ 	.word	0x000000ff
        /*0a8c*/ 	.word	0x00000000
        /*0a90*/ 	.short	0x010a
        /*0a92*/ 	.byte	0x04
	.zero		1


	//   ....[154]....
        /*0a94*/ 	.word	0x000053b0
        /*0a98*/ 	.word	0x00000008
        /*0a9c*/ 	.word	0x00000250
        /*0aa0*/ 	.short	0x010a
        /*0aa2*/ 	.byte	0xff
	.zero		1


	//   ....[155]....
        /*0aa4*/ 	.word	0x00005520
        /*0aa8*/ 	.word	0x00000000
        /*0aac*/ 	.word	0x00000000
        /*0ab0*/ 	.short	0x0101
        /*0ab2*/ 	.byte	0xff
	.zero		1


	//   ....[156]....
        /*0ab4*/ 	.word	0x00005a00
        /*0ab8*/ 	.word	0x000000ff
        /*0abc*/ 	.word	0x00000248
        /*0ac0*/ 	.short	0x010a
        /*0ac2*/ 	.byte	0x15
	.zero		1


	//   ....[157]....
        /*0ac4*/ 	.word	0x00005b90
        /*0ac8*/ 	.word	0x000000ff
        /*0acc*/ 	.word	0x00000230
        /*0ad0*/ 	.short	0x010a
        /*0ad2*/ 	.byte	0x15
	.zero		1


	//   ....[158]....
        /*0ad4*/ 	.word	0x00005d00
        /*0ad8*/ 	.word	0x000000ff
        /*0adc*/ 	.word	0x00000220
        /*0ae0*/ 	.short	0x010b
        /*0ae2*/ 	.byte	0x15
	.zero		1


	//   ....[159]....
        /*0ae4*/ 	.word	0x00005d10
        /*0ae8*/ 	.word	0x000000ff
        /*0aec*/ 	.word	0x00000000
        /*0af0*/ 	.short	0x0101
        /*0af2*/ 	.byte	0x27
	.zero		1


	//   ....[160]....
        /*0af4*/ 	.word	0x00005d20
        /*0af8*/ 	.word	0x000000ff
        /*0afc*/ 	.word	0x00000238
        /*0b00*/ 	.short	0x010a
        /*0b02*/ 	.byte	0x15
	.zero		1


	//   ....[161]....
        /*0b04*/ 	.word	0x00005f00
        /*0b08*/ 	.word	0x000000ff
        /*0b0c*/ 	.word	0x00000228
        /*0b10*/ 	.short	0x010b
        /*0b12*/ 	.byte	0x15
	.zero		1


	//   ....[162]....
        /*0b14*/ 	.word	0x00005f10
        /*0b18*/ 	.word	0x000000ff
        /*0b1c*/ 	.word	0x00000000
        /*0b20*/ 	.short	0x0101
        /*0b22*/ 	.byte	0x26
	.zero		1


	//   ....[163]....
        /*0b24*/ 	.word	0x00005f40
        /*0b28*/ 	.word	0x000000ff
        /*0b2c*/ 	.word	0x00000230
        /*0b30*/ 	.short	0x010a
        /*0b32*/ 	.byte	0x15
	.zero		1


	//   ....[164]....
        /*0b34*/ 	.word	0x00005f80
        /*0b38*/ 	.word	0x00000000
        /*0b3c*/ 	.word	0x00000238
        /*0b40*/ 	.short	0x010a
        /*0b42*/ 	.byte	0xff
	.zero		1


	//   ....[165]....
        /*0b44*/ 	.word	0x000062b0
        /*0b48*/ 	.word	0x00000003
        /*0b4c*/ 	.word	0x00000250
        /*0b50*/ 	.short	0x010a
        /*0b52*/ 	.byte	0xff
	.zero		1


	//   ....[166]....
        /*0b54*/ 	.word	0x00006430
        /*0b58*/ 	.word	0x00000000
        /*0b5c*/ 	.word	0x00000000
        /*0b60*/ 	.short	0x0101
        /*0b62*/ 	.byte	0xff
	.zero		1


	//   ....[167]....
        /*0b64*/ 	.word	0x00006f70
        /*0b68*/ 	.word	0x00000002
        /*0b6c*/ 	.word	0x00000220
        /*0b70*/ 	.short	0x010a
        /*0b72*/ 	.byte	0xff
	.zero		1


	//   ....[168]....
        /*0b74*/ 	.word	0x00006fe0
        /*0b78*/ 	.word	0x00000064
        /*0b7c*/ 	.word	0x00000270
        /*0b80*/ 	.short	0x010a
        /*0b82*/ 	.byte	0xff
	.zero		1


	//   ....[169]....
        /*0b84*/ 	.word	0x000070d0
        /*0b88*/ 	.word	0x00000002
        /*0b8c*/ 	.word	0x00000220
        /*0b90*/ 	.short	0x010a
        /*0b92*/ 	.byte	0xff
	.zero		1


	//   ....[170]....
        /*0b94*/ 	.word	0x000071e0
        /*0b98*/ 	.word	0x00000000
        /*0b9c*/ 	.word	0x00000000
        /*0ba0*/ 	.short	0x0101
        /*0ba2*/ 	.byte	0xff
	.zero		1


	//   ....[171]....
        /*0ba4*/ 	.word	0x00007260
        /*0ba8*/ 	.word	0x00000064
        /*0bac*/ 	.word	0x00000270
        /*0bb0*/ 	.short	0x010a
        /*0bb2*/ 	.byte	0xff
	.zero		1


	//   ....[172]....
        /*0bb4*/ 	.word	0x00007db0
        /*0bb8*/ 	.word	0x0000006d
        /*0bbc*/ 	.word	0x00000220
        /*0bc0*/ 	.short	0x010a
        /*0bc2*/ 	.byte	0xff
	.zero		1


	//   ....[173]....
        /*0bc4*/ 	.word	0x00007e80
        /*0bc8*/ 	.word	0x0000006d
        /*0bcc*/ 	.word	0x00000220
        /*0bd0*/ 	.short	0x010a
        /*0bd2*/ 	.byte	0xff
	.zero		1


	//   ....[174]....
        /*0bd4*/ 	.word	0x00007f90
        /*0bd8*/ 	.word	0x00000000
        /*0bdc*/ 	.word	0x00000000
        /*0be0*/ 	.short	0x0101
        /*0be2*/ 	.byte	0xff
	.zero		1


	//   ....[175]....
        /*0be4*/ 	.word	0x00008420
        /*0be8*/ 	.word	0x000000ff
        /*0bec*/ 	.word	0x00000000
        /*0bf0*/ 	.short	0x0101
        /*0bf2*/ 	.byte	0x04
	.zero		1


	//   ....[176]....
        /*0bf4*/ 	.word	0x00008c30
        /*0bf8*/ 	.word	0x00000000
        /*0bfc*/ 	.word	0x000002c0
        /*0c00*/ 	.short	0x010a
        /*0c02*/ 	.byte	0xff
	.zero		1


	//   ....[177]....
        /*0c04*/ 	.word	0x00008c90
        /*0c08*/ 	.word	0x00000000
        /*0c0c*/ 	.word	0x00000110
        /*0c10*/ 	.short	0x010a
        /*0c12*/ 	.byte	0xff
	.zero		1


	//   ....[178]....
        /*0c14*/ 	.word	0x00008cf0
        /*0c18*/ 	.word	0x00000000
        /*0c1c*/ 	.word	0x00000110
        /*0c20*/ 	.short	0x010a
        /*0c22*/ 	.byte	0xff
	.zero		1


	//   ....[179]....
        /*0c24*/ 	.word	0x00008d40
        /*0c28*/ 	.word	0x00000003
        /*0c2c*/ 	.word	0x00000250
        /*0c30*/ 	.short	0x010a
        /*0c32*/ 	.byte	0xff
	.zero		1


	//   ....[180]....
        /*0c34*/ 	.word	0x00008da0
        /*0c38*/ 	.word	0x00000000
        /*0c3c*/ 	.word	0x00000000
        /*0c40*/ 	.short	0x010a
        /*0c42*/ 	.byte	0xff
	.zero		1


	//   ....[181]....
        /*0c44*/ 	.word	0x00008e00
        /*0c48*/ 	.word	0x00000000
        /*0c4c*/ 	.word	0x00000000
        /*0c50*/ 	.short	0x010a
        /*0c52*/ 	.byte	0xff
	.zero		1


	//   ....[182]....
        /*0c54*/ 	.word	0x00008e60
        /*0c58*/ 	.word	0x00000000
        /*0c5c*/ 	.word	0x00000000
        /*0c60*/ 	.short	0x010a
        /*0c62*/ 	.byte	0xff
	.zero		1


	//   ....[183]....
        /*0c64*/ 	.word	0x00008ec0
        /*0c68*/ 	.word	0x00000000
        /*0c6c*/ 	.word	0x00000000
        /*0c70*/ 	.short	0x010a
        /*0c72*/ 	.byte	0xff
	.zero		1


	//   ....[184]....
        /*0c74*/ 	.word	0x00008f20
        /*0c78*/ 	.word	0x00000000
        /*0c7c*/ 	.word	0x00000000
        /*0c80*/ 	.short	0x010a
        /*0c82*/ 	.byte	0xff
	.zero		1


	//   ....[185]....
        /*0c84*/ 	.word	0x00008f80
        /*0c88*/ 	.word	0x00000000
        /*0c8c*/ 	.word	0x00000000
        /*0c90*/ 	.short	0x010a
        /*0c92*/ 	.byte	0xff
	.zero		1


	//   ....[186]....
        /*0c94*/ 	.word	0x00008fe0
        /*0c98*/ 	.word	0x00000000
        /*0c9c*/ 	.word	0x00000000
        /*0ca0*/ 	.short	0x010a
        /*0ca2*/ 	.byte	0xff
	.zero		1


	//   ....[187]....
        /*0ca4*/ 	.word	0x00009040
        /*0ca8*/ 	.word	0x00000000
        /*0cac*/ 	.word	0x00000000
        /*0cb0*/ 	.short	0x010a
        /*0cb2*/ 	.byte	0xff
	.zero		1


	//   ....[188]....
        /*0cb4*/ 	.word	0x000090a0
        /*0cb8*/ 	.word	0x00000000
        /*0cbc*/ 	.word	0x00000000
        /*0cc0*/ 	.short	0x010a
        /*0cc2*/ 	.byte	0xff
	.zero		1


	//   ....[189]....
        /*0cc4*/ 	.word	0x00009100
        /*0cc8*/ 	.word	0x00000000
        /*0ccc*/ 	.word	0x00000000
        /*0cd0*/ 	.short	0x010a
        /*0cd2*/ 	.byte	0xff
	.zero		1


	//   ....[190]....
        /*0cd4*/ 	.word	0x00009160
        /*0cd8*/ 	.word	0x00000000
        /*0cdc*/ 	.word	0x00000000
        /*0ce0*/ 	.short	0x010a
        /*0ce2*/ 	.byte	0xff
	.zero		1


	//   ....[191]....
        /*0ce4*/ 	.word	0x000091c0
        /*0ce8*/ 	.word	0x00000000
        /*0cec*/ 	.word	0x00000000
        /*0cf0*/ 	.short	0x010a
        /*0cf2*/ 	.byte	0xff
	.zero		1


	//   ....[192]....
        /*0cf4*/ 	.word	0x00009220
        /*0cf8*/ 	.word	0x00000000
        /*0cfc*/ 	.word	0x00000000
        /*0d00*/ 	.short	0x010a
        /*0d02*/ 	.byte	0xff
	.zero		1


	//   ....[193]....
        /*0d04*/ 	.word	0x00009280
        /*0d08*/ 	.word	0x00000000
        /*0d0c*/ 	.word	0x00000000
        /*0d10*/ 	.short	0x010a
        /*0d12*/ 	.byte	0xff
	.zero		1


	//   ....[194]....
        /*0d14*/ 	.word	0x000092e0
        /*0d18*/ 	.word	0x00000000
        /*0d1c*/ 	.word	0x00000000
        /*0d20*/ 	.short	0x010a
        /*0d22*/ 	.byte	0xff
	.zero		1


	//   ....[195]....
        /*0d24*/ 	.word	0x00009340
        /*0d28*/ 	.word	0x00000000
        /*0d2c*/ 	.word	0x00000000
        /*0d30*/ 	.short	0x010a
        /*0d32*/ 	.byte	0xff
	.zero		1


	//   ....[196]....
        /*0d34*/ 	.word	0x000093a0
        /*0d38*/ 	.word	0x00000000
        /*0d3c*/ 	.word	0x00000000
        /*0d40*/ 	.short	0x010a
        /*0d42*/ 	.byte	0xff
	.zero		1


	//   ....[197]....
        /*0d44*/ 	.word	0x00009400
        /*0d48*/ 	.word	0x00000000
        /*0d4c*/ 	.word	0x00000000
        /*0d50*/ 	.short	0x010a
        /*0d52*/ 	.byte	0xff
	.zero		1


	//   ....[198]....
        /*0d54*/ 	.word	0x00009460
        /*0d58*/ 	.word	0x00000000
        /*0d5c*/ 	.word	0x00000000
        /*0d60*/ 	.short	0x010a
        /*0d62*/ 	.byte	0xff
	.zero		1


	//   ....[199]....
        /*0d64*/ 	.word	0x000094c0
        /*0d68*/ 	.word	0x00000000
        /*0d6c*/ 	.word	0x00000000
        /*0d70*/ 	.short	0x010a
        /*0d72*/ 	.byte	0xff
	.zero		1


	//   ....[200]....
        /*0d74*/ 	.word	0x00009520
        /*0d78*/ 	.word	0x00000000
        /*0d7c*/ 	.word	0x00000000
        /*0d80*/ 	.short	0x010a
        /*0d82*/ 	.byte	0xff
	.zero		1


	//   ....[201]....
        /*0d84*/ 	.word	0x00009580
        /*0d88*/ 	.word	0x00000000
        /*0d8c*/ 	.word	0x00000000
        /*0d90*/ 	.short	0x010a
        /*0d92*/ 	.byte	0xff
	.zero		1


	//   ....[202]....
        /*0d94*/ 	.word	0x000095e0
        /*0d98*/ 	.word	0x00000000
        /*0d9c*/ 	.word	0x00000000
        /*0da0*/ 	.short	0x010a
        /*0da2*/ 	.byte	0xff
	.zero		1


	//   ....[203]....
        /*0da4*/ 	.word	0x00009640
        /*0da8*/ 	.word	0x00000000
        /*0dac*/ 	.word	0x00000000
        /*0db0*/ 	.short	0x010a
        /*0db2*/ 	.byte	0xff
	.zero		1


	//   ....[204]....
        /*0db4*/ 	.word	0x000096a0
        /*0db8*/ 	.word	0x00000000
        /*0dbc*/ 	.word	0x00000000
        /*0dc0*/ 	.short	0x010a
        /*0dc2*/ 	.byte	0xff
	.zero		1


	//   ....[205]....
        /*0dc4*/ 	.word	0x00009700
        /*0dc8*/ 	.word	0x00000000
        /*0dcc*/ 	.word	0x00000000
        /*0dd0*/ 	.short	0x010a
        /*0dd2*/ 	.byte	0xff
	.zero		1


	//   ....[206]....
        /*0dd4*/ 	.word	0x00009760
        /*0dd8*/ 	.word	0x00000000
        /*0ddc*/ 	.word	0x00000000
        /*0de0*/ 	.short	0x010a
        /*0de2*/ 	.byte	0xff
	.zero		1


	//   ....[207]....
        /*0de4*/ 	.word	0x000097c0
        /*0de8*/ 	.word	0x00000000
        /*0dec*/ 	.word	0x00000000
        /*0df0*/ 	.short	0x010a
        /*0df2*/ 	.byte	0xff
	.zero		1


	//   ....[208]....
        /*0df4*/ 	.word	0x00009820
        /*0df8*/ 	.word	0x00000000
        /*0dfc*/ 	.word	0x00000000
        /*0e00*/ 	.short	0x010a
        /*0e02*/ 	.byte	0xff
	.zero		1


	//   ....[209]....
        /*0e04*/ 	.word	0x00009880
        /*0e08*/ 	.word	0x00000000
        /*0e0c*/ 	.word	0x00000000
        /*0e10*/ 	.short	0x010a
        /*0e12*/ 	.byte	0xff
	.zero		1


	//   ....[210]....
        /*0e14*/ 	.word	0x000098e0
        /*0e18*/ 	.word	0x00000000
        /*0e1c*/ 	.word	0x00000000
        /*0e20*/ 	.short	0x010a
        /*0e22*/ 	.byte	0xff
	.zero		1


	//   ....[211]....
        /*0e24*/ 	.word	0x00009940
        /*0e28*/ 	.word	0x00000000
        /*0e2c*/ 	.word	0x00000000
        /*0e30*/ 	.short	0x010a
        /*0e32*/ 	.byte	0xff
	.zero		1


	//   ....[212]....
        /*0e34*/ 	.word	0x000099a0
        /*0e38*/ 	.word	0x00000000
        /*0e3c*/ 	.word	0x00000000
        /*0e40*/ 	.short	0x010a
        /*0e42*/ 	.byte	0xff
	.zero		1


	//   ....[213]....
        /*0e44*/ 	.word	0x000099f0
        /*0e48*/ 	.word	0x00000002
        /*0e4c*/ 	.word	0x000002b0
        /*0e50*/ 	.short	0x010a
        /*0e52*/ 	.byte	0xff
	.zero		1


	//   ....[214]....
        /*0e54*/ 	.word	0x00009a50
        /*0e58*/ 	.word	0x00000002
        /*0e5c*/ 	.word	0x00000260
        /*0e60*/ 	.short	0x010a
        /*0e62*/ 	.byte	0xff
	.zero		1


	//   ....[215]....
        /*0e64*/ 	.word	0x00009aa0
        /*0e68*/ 	.word	0x00000002
        /*0e6c*/ 	.word	0x00000250
        /*0e70*/ 	.short	0x010a
        /*0e72*/ 	.byte	0xff
	.zero		1


	//   ....[216]....
        /*0e74*/ 	.word	0x00009b00
        /*0e78*/ 	.word	0x00000000
        /*0e7c*/ 	.word	0x00000260
        /*0e80*/ 	.short	0x010a
        /*0e82*/ 	.byte	0xff
	.zero		1


	//   ....[217]....
        /*0e84*/ 	.word	0x00009b50
        /*0e88*/ 	.word	0x00000000
        /*0e8c*/ 	.word	0x00000250
        /*0e90*/ 	.short	0x010a
        /*0e92*/ 	.byte	0xff
	.zero		1


	//   ....[218]....
        /*0e94*/ 	.word	0x00009bb0
        /*0e98*/ 	.word	0x00000003
        /*0e9c*/ 	.word	0x00000290
        /*0ea0*/ 	.short	0x010a
        /*0ea2*/ 	.byte	0xff
	.zero		1


	//   ....[219]....
        /*0ea4*/ 	.word	0x00009c10
        /*0ea8*/ 	.word	0x00000000
        /*0eac*/ 	.word	0x00000000
        /*0eb0*/ 	.short	0x010a
        /*0eb2*/ 	.byte	0xff
	.zero		1


	//   ....[220]....
        /*0eb4*/ 	.word	0x00009c70
        /*0eb8*/ 	.word	0x00000000
        /*0ebc*/ 	.word	0x00000000
        /*0ec0*/ 	.short	0x010a
        /*0ec2*/ 	.byte	0xff
	.zero		1


	//   ....[221]....
        /*0ec4*/ 	.word	0x00009cd0
        /*0ec8*/ 	.word	0x00000000
        /*0ecc*/ 	.word	0x00000000
        /*0ed0*/ 	.short	0x010a
        /*0ed2*/ 	.byte	0xff
	.zero		1


	//   ....[222]....
        /*0ed4*/ 	.word	0x00009d30
        /*0ed8*/ 	.word	0x00000000
        /*0edc*/ 	.word	0x00000000
        /*0ee0*/ 	.short	0x010a
        /*0ee2*/ 	.byte	0xff
	.zero		1


	//   ....[223]....
        /*0ee4*/ 	.word	0x00009d90
        /*0ee8*/ 	.word	0x00000000
        /*0eec*/ 	.word	0x00000000
        /*0ef0*/ 	.short	0x010a
        /*0ef2*/ 	.byte	0xff
	.zero		1


	//   ....[224]....
        /*0ef4*/ 	.word	0x00009de0
        /*0ef8*/ 	.word	0x00000008
        /*0efc*/ 	.word	0x00000250
        /*0f00*/ 	.short	0x010a
        /*0f02*/ 	.byte	0xff
	.zero		1


	//   ....[225]....
        /*0f04*/ 	.word	0x00009e40
        /*0f08*/ 	.word	0x00000000
        /*0f0c*/ 	.word	0x00000248
        /*0f10*/ 	.short	0x010a
        /*0f12*/ 	.byte	0xff
	.zero		1


	//   ....[226]....
        /*0f14*/ 	.word	0x00009ea0
        /*0f18*/ 	.word	0x00000005
        /*0f1c*/ 	.word	0x00000230
        /*0f20*/ 	.short	0x010a
        /*0f22*/ 	.byte	0xff
	.zero		1


	//   ....[227]....
        /*0f24*/ 	.word	0x00009f00
        /*0f28*/ 	.word	0x00000005
        /*0f2c*/ 	.word	0x00000238
        /*0f30*/ 	.short	0x010a
        /*0f32*/ 	.byte	0xff
	.zero		1


	//   ....[228]....
        /*0f34*/ 	.word	0x00009f60
        /*0f38*/ 	.word	0x00000000
        /*0f3c*/ 	.word	0x00000230
        /*0f40*/ 	.short	0x010a
        /*0f42*/ 	.byte	0xff
	.zero		1


	//   ....[229]....
        /*0f44*/ 	.word	0x00009fb0
        /*0f48*/ 	.word	0x00000003
        /*0f4c*/ 	.word	0x00000250
        /*0f50*/ 	.short	0x010a
        /*0f52*/ 	.byte	0xff
	.zero		1


	//   ....[230]....
        /*0f54*/ 	.word	0x0000a000
        /*0f58*/ 	.word	0x00000002
        /*0f5c*/ 	.word	0x00000220
        /*0f60*/ 	.short	0x010a
        /*0f62*/ 	.byte	0xff
	.zero		1


	//   ....[231]....
        /*0f64*/ 	.word	0x0000a050
        /*0f68*/ 	.word	0x00000064
        /*0f6c*/ 	.word	0x00000270
        /*0f70*/ 	.short	0x010a
        /*0f72*/ 	.byte	0xff
	.zero		1


	//   ....[232]....
        /*0f74*/ 	.word	0x0000a0a0
        /*0f78*/ 	.word	0x0000006d
        /*0f7c*/ 	.word	0x00000220
        /*0f80*/ 	.short	0x010a
        /*0f82*/ 	.byte	0xff
	.zero		1


	//----- nvinfo : EIATTR_NUM_MBARRIERS
	.align		4
.L_47:
        /*0f84*/ 	.byte	0x03, 0x38
        /*0f86*/ 	.short	0x005a


	//----- nvinfo : EIATTR_EXIT_INSTR_OFFSETS
	.align		4
        /*0f88*/ 	.byte	0x04, 0x1c
        /*0f8a*/ 	.short	(.L_49 - .L_48)


	//   ....[0]....
.L_48:
        /*0f8c*/ 	.word	0x00003d50


	//   ....[1]....
        /*0f90*/ 	.word	0x00004260


	//   ....[2]....
        /*0f94*/ 	.word	0x000042c0


	//   ....[3]....
        /*0f98*/ 	.word	0x000050f0


	//   ....[4]....
        /*0f9c*/ 	.word	0x00005fb0


	//   ....[5]....
        /*0fa0*/ 	.word	0x00005ff0


	//   ....[6]....
        /*0fa4*/ 	.word	0x00008c20


	//----- nvinfo : EIATTR_MAX_THREADS
	.align		4
.L_49:
        /*0fa8*/ 	.byte	0x04, 0x05
        /*0faa*/ 	.short	(.L_51 - .L_50)
.L_50:
        /*0fac*/ 	.word	0x00000100
        /*0fb0*/ 	.word	0x00000001
        /*0fb4*/ 	.word	0x00000001


	//----- nvinfo : EIATTR_CRS_STACK_SIZE
	.align		4
.L_51:
        /*0fb8*/ 	.byte	0x04, 0x1e
        /*0fba*/ 	.short	(.L_53 - .L_52)
.L_52:
        /*0fbc*/ 	.word	0x00000000


	//----- nvinfo : EIATTR_CBANK_PARAM_SIZE
	.align		4
.L_53:
        /*0fc0*/ 	.byte	0x03, 0x19
        /*0fc2*/ 	.short	0x0800


	//----- nvinfo : EIATTR_PARAM_CBANK
	.align		4
        /*0fc4*/ 	.byte	0x04, 0x0a
        /*0fc6*/ 	.short	(.L_55 - .L_54)
	.align		4
.L_54:
        /*0fc8*/ 	.word	index@(.nv.constant0._ZN7cutlass13device_kernelINS_4gemm6kernel13GemmUniversalIN4cute5tupleIJiiiiEEENS1_10collective13CollectiveMmaINS1_35MainloopSm100TmaUmmaWarpSpecializedILi34ELi2ELi4ENS5_IJNS4_1CILi2EEENSA_ILi1EEESC_EEEEENS5_IJNSA_ILi64EEENSA_ILi128EEENSA_ILi32EEEEEENS_12float_e4m3_tENS5_IJlSC_lEEESJ_SK_NS4_8TiledMMAINS4_8MMA_AtomIJNS4_10MMA_TraitsINS4_19SM100_MMA_F8F6F4_SSEJSJ_SJ_fSF_SG_NS4_17integral_constantINS4_4UMMA5MajorELSR_0EEESS_NSP_INSQ_7ScaleInELST_0EEESU_EEEEEENS4_6LayoutINS5_IJSC_SC_SC_EEENS5_IJNSA_ILi0EEESZ_SZ_EEEEENS5_IJNS4_10UnderscoreES12_S12_EEEEENS4_13SM90_TMA_LOADENS4_14ComposedLayoutINS4_7SwizzleILi1ELi4ELi3EEENS4_18smem_ptr_flag_bitsILi8EEENSX_INS5_IJNSA_ILi8EEESH_EEENS5_IJSH_SC_EEEEEEEvNS4_8identityENS4_23SM90_TMA_LOAD_MULTICASTES1F_vS1G_EENS_8epilogue10collective18CollectiveEpilogueINS1J_23Sm100TmaWarpSpecializedILi2ELi2ELi32ELb0ELb0EEEJSI_NS5_IJNSX_ISF_SC_EES1O_EEESJ_SK_SJ_SK_NS1J_6fusion15FusionCallbacksIS1N_NS1Q_17LinearCombinationISJ_fSJ_fLNS_15FloatRoundStyleE2EEESI_S1P_JEEENS4_5SM1004TMEM4LOAD26SM100_TMEM_LOAD_16dp32b32xES15_NS16_INS17_ILi2ELi4ELi3EEES1A_NSX_INS5_IJS1B_SF_EEENS5_IJSF_SC_EEEEEEENS4_39AutoVectorizingCopyWithAssumedAlignmentILi128EEENS4_14SM90_TMA_STOREES24_S26_S26_EEEvvEEEEvNT_6ParamsE)
        /*0fcc*/ 	.short	0x0380
        /*0fce*/ 	.short	0x0800


	//----- nvinfo : EIATTR_SW_WAR
	.align		4
.L_55:
        /*0fd0*/ 	.byte	0x04, 0x36
        /*0fd2*/ 	.short	(.L_57 - .L_56)
.L_56:
        /*0fd4*/ 	.word	0x00000008
.L_57:


//--------------------- .nv.callgraph             --------------------------
	.section	.nv.callgraph,"",@"SHT_CUDA_CALLGRAPH"
	.align	4
	.sectionentsize	8
	.align		4
        /*0000*/ 	.word	0x00000000
	.align		4
        /*0004*/ 	.word	0xffffffff
	.align		4
        /*0008*/ 	.word	index@(_ZN7cutlass13device_kernelINS_4gemm6kernel13GemmUniversalIN4cute5tupleIJiiiiEEENS1_10collective13CollectiveMmaINS1_35MainloopSm100TmaUmmaWarpSpecializedILi34ELi2ELi4ENS5_IJNS4_1CILi2EEENSA_ILi1EEESC_EEEEENS5_IJNSA_ILi64EEENSA_ILi128EEENSA_ILi32EEEEEENS_12float_e4m3_tENS5_IJlSC_lEEESJ_SK_NS4_8TiledMMAINS4_8MMA_AtomIJNS4_10MMA_TraitsINS4_19SM100_MMA_F8F6F4_SSEJSJ_SJ_fSF_SG_NS4_17integral_constantINS4_4UMMA5MajorELSR_0EEESS_NSP_INSQ_7ScaleInELST_0EEESU_EEEEEENS4_6LayoutINS5_IJSC_SC_SC_EEENS5_IJNSA_ILi0EEESZ_SZ_EEEEENS5_IJNS4_10UnderscoreES12_S12_EEEEENS4_13SM90_TMA_LOADENS4_14ComposedLayoutINS4_7SwizzleILi1ELi4ELi3EEENS4_18smem_ptr_flag_bitsILi8EEENSX_INS5_IJNSA_ILi8EEESH_EEENS5_IJSH_SC_EEEEEEEvNS4_8identityENS4_23SM90_TMA_LOAD_MULTICASTES1F_vS1G_EENS_8epilogue10collective18CollectiveEpilogueINS1J_23Sm100TmaWarpSpecializedILi2ELi2ELi32ELb0ELb0EEEJSI_NS5_IJNSX_ISF_SC_EES1O_EEESJ_SK_SJ_SK_NS1J_6fusion15FusionCallbacksIS1N_NS1Q_17LinearCombinationISJ_fSJ_fLNS_15FloatRoundStyleE2EEESI_S1P_JEEENS4_5SM1004TMEM4LOAD26SM100_TMEM_LOAD_16dp32b32xES15_NS16_INS17_ILi2ELi4ELi3EEES1A_NSX_INS5_IJS1B_SF_EEENS5_IJSF_SC_EEEEEEENS4_39AutoVectorizingCopyWithAssumedAlignmentILi128EEENS4_14SM90_TMA_STOREES24_S26_S26_EEEvvEEEEvNT_6ParamsE)
	.align		4
        /*000c*/ 	.word	index@(__assertfail)
	.align		4
        /*0010*/ 	.word	0x00000000
	.align		4
        /*0014*/ 	.word	0xfffffffe
	.align		4
        /*0018*/ 	.word	0x00000000
	.align		4
        /*001c*/ 	.word	0xfffffffd
	.align		4
        /*0020*/ 	.word	0x00000000
	.align		4
        /*0024*/ 	.word	0xfffffffc


//--------------------- .nv.constant4             --------------------------
	.section	.nv.constant4,"a",@progbits
	.align	8
	.align		8
.nv.constant4:
        /*0000*/ 	.dword	__assertfail
	.align		8
        /*0008*/ 	.dword	__unnamed_1
	.align		8
        /*0010*/ 	.dword	__unnamed_2
	.align		8
        /*0018*/ 	.dword	_ZN40_INTERNAL_8f37a726_4_k_cu_be4b7d89_326384cuda3std3__45__cpo5beginE
	.align		8
        /*0020*/ 	.dword	_ZN40_INTERNAL_8f37a726_4_k_cu_be4b7d89_326384cuda3std3__45__cpo3endE
	.align		8
        /*0028*/ 	.dword	_ZN40_INTERNAL_8f37a726_4_k_cu_be4b7d89_326384cuda3std3__45__cpo6cbeginE
	.align		8
        /*0030*/ 	.dword	_ZN40_INTERNAL_8f37a726_4_k_cu_be4b7d89_326384cuda3std3__45__cpo4cendE
	.align		8
        /*0038*/ 	.dword	_ZN40_INTERNAL_8f37a726_4_k_cu_be4b7d89_326384cuda3std3__442_GLOBAL__N__8f37a726_4_k_cu_be4b7d89_326386ignoreE
	.align		8
        /*0040*/ 	.dword	_ZN40_INTERNAL_8f37a726_4_k_cu_be4b7d89_326384cuda3std3__419piecewise_constructE
	.align		8
        /*0048*/ 	.dword	_ZN40_INTERNAL_8f37a726_4_k_cu_be4b7d89_326384cuda3std3__48in_placeE
	.align		8
        /*0050*/ 	.dword	_ZN40_INTERNAL_8f37a726_4_k_cu_be4b7d89_326384cuda3std6ranges3__45__cpo4swapE
	.align		8
        /*0058*/ 	.dword	_ZN40_INTERNAL_8f37a726_4_k_cu_be4b7d89_326384cuda3std6ranges3__45__cpo9iter_moveE
	.align		8
        /*0060*/ 	.dword	_ZN40_INTERNAL_8f37a726_4_k_cu_be4b7d89_326384cute7productE
	.align		8
        /*0068*/ 	.dword	_ZN40_INTERNAL_8f37a726_4_k_cu_be4b7d89_326384cute1_E
	.align		8
        /*0070*/ 	.dword	$str$25
	.align		8
        /*0078*/ 	.dword	$str$26
	.align		8
        /*0080*/ 	.dword	$str$27
	.align		8
        /*0088*/ 	.dword	$str$28


//--------------------- .text._ZN7cutlass13device_kernelINS_4gemm6kernel13GemmUniversalIN4cute5tupleIJiiiiEEENS1_10collective13CollectiveMmaINS1_35MainloopSm100TmaUmmaWarpSpecializedILi34ELi2ELi4ENS5_IJNS4_1CILi2EEENSA_ILi1EEESC_EEEEENS5_IJNSA_ILi64EEENSA_ILi128EEENSA_ILi32EEEEEENS_12float_e4m3_tENS5_IJlSC_lEEESJ_SK_NS4_8TiledMMAINS4_8MMA_AtomIJNS4_10MMA_TraitsINS4_19SM100_MMA_F8F6F4_SSEJSJ_SJ_fSF_SG_NS4_17integral_constantINS4_4UMMA5MajorELSR_0EEESS_NSP_INSQ_7ScaleInELST_0EEESU_EEEEEENS4_6LayoutINS5_IJSC_SC_SC_EEENS5_IJNSA_ILi0EEESZ_SZ_EEEEENS5_IJNS4_10UnderscoreES12_S12_EEEEENS4_13SM90_TMA_LOADENS4_14ComposedLayoutINS4_7SwizzleILi1ELi4ELi3EEENS4_18smem_ptr_flag_bitsILi8EEENSX_INS5_IJNSA_ILi8EEESH_EEENS5_IJSH_SC_EEEEEEEvNS4_8identityENS4_23SM90_TMA_LOAD_MULTICASTES1F_vS1G_EENS_8epilogue10collective18CollectiveEpilogueINS1J_23Sm100TmaWarpSpecializedILi2ELi2ELi32ELb0ELb0EEEJSI_NS5_IJNSX_ISF_SC_EES1O_EEESJ_SK_SJ_SK_NS1J_6fusion15FusionCallbacksIS1N_NS1Q_17LinearCombinationISJ_fSJ_fLNS_15FloatRoundStyleE2EEESI_S1P_JEEENS4_5SM1004TMEM4LOAD26SM100_TMEM_LOAD_16dp32b32xES15_NS16_INS17_ILi2ELi4ELi3EEES1A_NSX_INS5_IJS1B_SF_EEENS5_IJSF_SC_EEEEEEENS4_39AutoVectorizingCopyWithAssumedAlignmentILi128EEENS4_14SM90_TMA_STOREES24_S26_S26_EEEvvEEEEvNT_6ParamsE --------------------------
	.section	.text._ZN7cutlass13device_kernelINS_4gemm6kernel13GemmUniversalIN4cute5tupleIJiiiiEEENS1_10collective13CollectiveMmaINS1_35MainloopSm100TmaUmmaWarpSpecializedILi34ELi2ELi4ENS5_IJNS4_1CILi2EEENSA_ILi1EEESC_EEEEENS5_IJNSA_ILi64EEENSA_ILi128EEENSA_ILi32EEEEEENS_12float_e4m3_tENS5_IJlSC_lEEESJ_SK_NS4_8TiledMMAINS4_8MMA_AtomIJNS4_10MMA_TraitsINS4_19SM100_MMA_F8F6F4_SSEJSJ_SJ_fSF_SG_NS4_17integral_constantINS4_4UMMA5MajorELSR_0EEESS_NSP_INSQ_7ScaleInELST_0EEESU_EEEEEENS4_6LayoutINS5_IJSC_SC_SC_EEENS5_IJNSA_ILi0EEESZ_SZ_EEEEENS5_IJNS4_10UnderscoreES12_S12_EEEEENS4_13SM90_TMA_LOADENS4_14ComposedLayoutINS4_7SwizzleILi1ELi4ELi3EEENS4_18smem_ptr_flag_bitsILi8EEENSX_INS5_IJNSA_ILi8EEESH_EEENS5_IJSH_SC_EEEEEEEvNS4_8identityENS4_23SM90_TMA_LOAD_MULTICASTES1F_vS1G_EENS_8epilogue10collective18CollectiveEpilogueINS1J_23Sm100TmaWarpSpecializedILi2ELi2ELi32ELb0ELb0EEEJSI_NS5_IJNSX_ISF_SC_EES1O_EEESJ_SK_SJ_SK_NS1J_6fusion15FusionCallbacksIS1N_NS1Q_17LinearCombinationISJ_fSJ_fLNS_15FloatRoundStyleE2EEESI_S1P_JEEENS4_5SM1004TMEM4LOAD26SM100_TMEM_LOAD_16dp32b32xES15_NS16_INS17_ILi2ELi4ELi3EEES1A_NSX_INS5_IJS1B_SF_EEENS5_IJSF_SC_EEEEEEENS4_39AutoVectorizingCopyWithAssumedAlignmentILi128EEENS4_14SM90_TMA_STOREES24_S26_S26_EEEvvEEEEvNT_6ParamsE,"ax",@progbits
	.align	128
.text._ZN7cutlass13device_kernelINS_4gemm6kernel13GemmUniversalIN4cute5tupleIJiiiiEEENS1_10collective13CollectiveMmaINS1_35MainloopSm100TmaUmmaWarpSpecializedILi34ELi2ELi4ENS5_IJNS4_1CILi2EEENSA_ILi1EEESC_EEEEENS5_IJNSA_ILi64EEENSA_ILi128EEENSA_ILi32EEEEEENS_12float_e4m3_tENS5_IJlSC_lEEESJ_SK_NS4_8TiledMMAINS4_8MMA_AtomIJNS4_10MMA_TraitsINS4_19SM100_MMA_F8F6F4_SSEJSJ_SJ_fSF_SG_NS4_17integral_constantINS4_4UMMA5MajorELSR_0EEESS_NSP_INSQ_7ScaleInELST_0EEESU_EEEEEENS4_6LayoutINS5_IJSC_SC_SC_EEENS5_IJNSA_ILi0EEESZ_SZ_EEEEENS5_IJNS4_10UnderscoreES12_S12_EEEEENS4_13SM90_TMA_LOADENS4_14ComposedLayoutINS4_7SwizzleILi1ELi4ELi3EEENS4_18smem_ptr_flag_bitsILi8EEENSX_INS5_IJNSA_ILi8EEESH_EEENS5_IJSH_SC_EEEEEEEvNS4_8identityENS4_23SM90_TMA_LOAD_MULTICASTES1F_vS1G_EENS_8epilogue10collective18CollectiveEpilogueINS1J_23Sm100TmaWarpSpecializedILi2ELi2ELi32ELb0ELb0EEEJSI_NS5_IJNSX_ISF_SC_EES1O_EEESJ_SK_SJ_SK_NS1J_6fusion15FusionCallbacksIS1N_NS1Q_17LinearCombinationISJ_fSJ_fLNS_15FloatRoundStyleE2EEESI_S1P_JEEENS4_5SM1004TMEM4LOAD26SM100_TMEM_LOAD_16dp32b32xES15_NS16_INS17_ILi2ELi4ELi3EEES1A_NSX_INS5_IJS1B_SF_EEENS5_IJSF_SC_EEEEEEENS4_39AutoVectorizingCopyWithAssumedAlignmentILi128EEENS4_14SM90_TMA_STOREES24_S26_S26_EEEvvEEEEvNT_6ParamsE:
        .type           _ZN7cutlass13device_kernelINS_4gemm6kernel13GemmUniversalIN4cute5tupleIJiiiiEEENS1_10collective13CollectiveMmaINS1_35MainloopSm100TmaUmmaWarpSpecializedILi34ELi2ELi4ENS5_IJNS4_1CILi2EEENSA_ILi1EEESC_EEEEENS5_IJNSA_ILi64EEENSA_ILi128EEENSA_ILi32EEEEEENS_12float_e4m3_tENS5_IJlSC_lEEESJ_SK_NS4_8TiledMMAINS4_8MMA_AtomIJNS4_10MMA_TraitsINS4_19SM100_MMA_F8F6F4_SSEJSJ_SJ_fSF_SG_NS4_17integral_constantINS4_4UMMA5MajorELSR_0EEESS_NSP_INSQ_7ScaleInELST_0EEESU_EEEEEENS4_6LayoutINS5_IJSC_SC_SC_EEENS5_IJNSA_ILi0EEESZ_SZ_EEEEENS5_IJNS4_10UnderscoreES12_S12_EEEEENS4_13SM90_TMA_LOADENS4_14ComposedLayoutINS4_7SwizzleILi1ELi4ELi3EEENS4_18smem_ptr_flag_bitsILi8EEENSX_INS5_IJNSA_ILi8EEESH_EEENS5_IJSH_SC_EEEEEEEvNS4_8identityENS4_23SM90_TMA_LOAD_MULTICASTES1F_vS1G_EENS_8epilogue10collective18CollectiveEpilogueINS1J_23Sm100TmaWarpSpecializedILi2ELi2ELi32ELb0ELb0EEEJSI_NS5_IJNSX_ISF_SC_EES1O_EEESJ_SK_SJ_SK_NS1J_6fusion15FusionCallbacksIS1N_NS1Q_17LinearCombinationISJ_fSJ_fLNS_15FloatRoundStyleE2EEESI_S1P_JEEENS4_5SM1004TMEM4LOAD26SM100_TMEM_LOAD_16dp32b32xES15_NS16_INS17_ILi2ELi4ELi3EEES1A_NSX_INS5_IJS1B_SF_EEENS5_IJSF_SC_EEEEEEENS4_39AutoVectorizingCopyWithAssumedAlignmentILi128EEENS4_14SM90_TMA_STOREES24_S26_S26_EEEvvEEEEvNT_6ParamsE,@function
        .size           _ZN7cutlass13device_kernelINS_4gemm6kernel13GemmUniversalIN4cute5tupleIJiiiiEEENS1_10collective13CollectiveMmaINS1_35MainloopSm100TmaUmmaWarpSpecializedILi34ELi2ELi4ENS5_IJNS4_1CILi2EEENSA_ILi1EEESC_EEEEENS5_IJNSA_ILi64EEENSA_ILi128EEENSA_ILi32EEEEEENS_12float_e4m3_tENS5_IJlSC_lEEESJ_SK_NS4_8TiledMMAINS4_8MMA_AtomIJNS4_10MMA_TraitsINS4_19SM100_MMA_F8F6F4_SSEJSJ_SJ_fSF_SG_NS4_17integral_constantINS4_4UMMA5MajorELSR_0EEESS_NSP_INSQ_7ScaleInELST_0EEESU_EEEEEENS4_6LayoutINS5_IJSC_SC_SC_EEENS5_IJNSA_ILi0EEESZ_SZ_EEEEENS5_IJNS4_10UnderscoreES12_S12_EEEEENS4_13SM90_TMA_LOADENS4_14ComposedLayoutINS4_7SwizzleILi1ELi4ELi3EEENS4_18smem_ptr_flag_bitsILi8EEENSX_INS5_IJNSA_ILi8EEESH_EEENS5_IJSH_SC_EEEEEEEvNS4_8identityENS4_23SM90_TMA_LOAD_MULTICASTES1F_vS1G_EENS_8epilogue10collective18CollectiveEpilogueINS1J_23Sm100TmaWarpSpecializedILi2ELi2ELi32ELb0ELb0EEEJSI_NS5_IJNSX_ISF_SC_EES1O_EEESJ_SK_SJ_SK_NS1J_6fusion15FusionCallbacksIS1N_NS1Q_17LinearCombinationISJ_fSJ_fLNS_15FloatRoundStyleE2EEESI_S1P_JEEENS4_5SM1004TMEM4LOAD26SM100_TMEM_LOAD_16dp32b32xES15_NS16_INS17_ILi2ELi4ELi3EEES1A_NSX_INS5_IJS1B_SF_EEENS5_IJSF_SC_EEEEEEENS4_39AutoVectorizingCopyWithAssumedAlignmentILi128EEENS4_14SM90_TMA_STOREES24_S26_S26_EEEvvEEEEvNT_6ParamsE,(.L_x_240 - _ZN7cutlass13device_kernelINS_4gemm6kernel13GemmUniversalIN4cute5tupleIJiiiiEEENS1_10collective13CollectiveMmaINS1_35MainloopSm100TmaUmmaWarpSpecializedILi34ELi2ELi4ENS5_IJNS4_1CILi2EEENSA_ILi1EEESC_EEEEENS5_IJNSA_ILi64EEENSA_ILi128EEENSA_ILi32EEEEEENS_12float_e4m3_tENS5_IJlSC_lEEESJ_SK_NS4_8TiledMMAINS4_8MMA_AtomIJNS4_10MMA_TraitsINS4_19SM100_MMA_F8F6F4_SSEJSJ_SJ_fSF_SG_NS4_17integral_constantINS4_4UMMA5MajorELSR_0EEESS_NSP_INSQ_7ScaleInELST_0EEESU_EEEEEENS4_6LayoutINS5_IJSC_SC_SC_EEENS5_IJNSA_ILi0EEESZ_SZ_EEEEENS5_IJNS4_10UnderscoreES12_S12_EEEEENS4_13SM90_TMA_LOADENS4_14ComposedLayoutINS4_7SwizzleILi1ELi4ELi3EEENS4_18smem_ptr_flag_bitsILi8EEENSX_INS5_IJNSA_ILi8EEESH_EEENS5_IJSH_SC_EEEEEEEvNS4_8identityENS4_23SM90_TMA_LOAD_MULTICASTES1F_vS1G_EENS_8epilogue10collective18CollectiveEpilogueINS1J_23Sm100TmaWarpSpecializedILi2ELi2ELi32ELb0ELb0EEEJSI_NS5_IJNSX_ISF_SC_EES1O_EEESJ_SK_SJ_SK_NS1J_6fusion15FusionCallbacksIS1N_NS1Q_17LinearCombinationISJ_fSJ_fLNS_15FloatRoundStyleE2EEESI_S1P_JEEENS4_5SM1004TMEM4LOAD26SM100_TMEM_LOAD_16dp32b32xES15_NS16_INS17_ILi2ELi4ELi3EEES1A_NSX_INS5_IJS1B_SF_EEENS5_IJSF_SC_EEEEEEENS4_39AutoVectorizingCopyWithAssumedAlignmentILi128EEENS4_14SM90_TMA_STOREES24_S26_S26_EEEvvEEEEvNT_6ParamsE)
        .other          _ZN7cutlass13device_kernelINS_4gemm6kernel13GemmUniversalIN4cute5tupleIJiiiiEEENS1_10collective13CollectiveMmaINS1_35MainloopSm100TmaUmmaWarpSpecializedILi34ELi2ELi4ENS5_IJNS4_1CILi2EEENSA_ILi1EEESC_EEEEENS5_IJNSA_ILi64EEENSA_ILi128EEENSA_ILi32EEEEEENS_12float_e4m3_tENS5_IJlSC_lEEESJ_SK_NS4_8TiledMMAINS4_8MMA_AtomIJNS4_10MMA_TraitsINS4_19SM100_MMA_F8F6F4_SSEJSJ_SJ_fSF_SG_NS4_17integral_constantINS4_4UMMA5MajorELSR_0EEESS_NSP_INSQ_7ScaleInELST_0EEESU_EEEEEENS4_6LayoutINS5_IJSC_SC_SC_EEENS5_IJNSA_ILi0EEESZ_SZ_EEEEENS5_IJNS4_10UnderscoreES12_S12_EEEEENS4_13SM90_TMA_LOADENS4_14ComposedLayoutINS4_7SwizzleILi1ELi4ELi3EEENS4_18smem_ptr_flag_bitsILi8EEENSX_INS5_IJNSA_ILi8EEESH_EEENS5_IJSH_SC_EEEEEEEvNS4_8identityENS4_23SM90_TMA_LOAD_MULTICASTES1F_vS1G_EENS_8epilogue10collective18CollectiveEpilogueINS1J_23Sm100TmaWarpSpecializedILi2ELi2ELi32ELb0ELb0EEEJSI_NS5_IJNSX_ISF_SC_EES1O_EEESJ_SK_SJ_SK_NS1J_6fusion15FusionCallbacksIS1N_NS1Q_17LinearCombinationISJ_fSJ_fLNS_15FloatRoundStyleE2EEESI_S1P_JEEENS4_5SM1004TMEM4LOAD26SM100_TMEM_LOAD_16dp32b32xES15_NS16_INS17_ILi2ELi4ELi3EEES1A_NSX_INS5_IJS1B_SF_EEENS5_IJSF_SC_EEEEEEENS4_39AutoVectorizingCopyWithAssumedAlignmentILi128EEENS4_14SM90_TMA_STOREES24_S26_S26_EEEvvEEEEvNT_6ParamsE,@"STO_CUDA_ENTRY STV_DEFAULT"
_ZN7cutlass13device_kernelINS_4gemm6kernel13GemmUniversalIN4cute5tupleIJiiiiEEENS1_10collective13CollectiveMmaINS1_35MainloopSm100TmaUmmaWarpSpecializedILi34ELi2ELi4ENS5_IJNS4_1CILi2EEENSA_ILi1EEESC_EEEEENS5_IJNSA_ILi64EEENSA_ILi128EEENSA_ILi32EEEEEENS_12float_e4m3_tENS5_IJlSC_lEEESJ_SK_NS4_8TiledMMAINS4_8MMA_AtomIJNS4_10MMA_TraitsINS4_19SM100_MMA_F8F6F4_SSEJSJ_SJ_fSF_SG_NS4_17integral_constantINS4_4UMMA5MajorELSR_0EEESS_NSP_INSQ_7ScaleInELST_0EEESU_EEEEEENS4_6LayoutINS5_IJSC_SC_SC_EEENS5_IJNSA_ILi0EEESZ_SZ_EEEEENS5_IJNS4_10UnderscoreES12_S12_EEEEENS4_13SM90_TMA_LOADENS4_14ComposedLayoutINS4_7SwizzleILi1ELi4ELi3EEENS4_18smem_ptr_flag_bitsILi8EEENSX_INS5_IJNSA_ILi8EEESH_EEENS5_IJSH_SC_EEEEEEEvNS4_8identityENS4_23SM90_TMA_LOAD_MULTICASTES1F_vS1G_EENS_8epilogue10collective18CollectiveEpilogueINS1J_23Sm100TmaWarpSpecializedILi2ELi2ELi32ELb0ELb0EEEJSI_NS5_IJNSX_ISF_SC_EES1O_EEESJ_SK_SJ_SK_NS1J_6fusion15FusionCallbacksIS1N_NS1Q_17LinearCombinationISJ_fSJ_fLNS_15FloatRoundStyleE2EEESI_S1P_JEEENS4_5SM1004TMEM4LOAD26SM100_TMEM_LOAD_16dp32b32xES15_NS16_INS17_ILi2ELi4ELi3EEES1A_NSX_INS5_IJS1B_SF_EEENS5_IJSF_SC_EEEEEEENS4_39AutoVectorizingCopyWithAssumedAlignmentILi128EEENS4_14SM90_TMA_STOREES24_S26_S26_EEEvvEEEEvNT_6ParamsE:
[----:B------:R-:W1:Y:S01]  /*0000*/  LDC R1, c[0x0][0x37c] ;  /* 0x0000df00ff017b82 */ /* 0x000e620000000800 */
[----:B------:R-:W2:Y:S01]  /*0010*/  S2R R93, SR_TID.X ;  /* 0x00000000005d7919 */ /* 0x000ea20000002100 */
[----:B------:R-:W3:Y:S01]  /*0020*/  LDCU.64 UR8, c[0x0][0x890] ;  /* 0x00011200ff0877ac */ /* 0x000ee20008000a00 */
[----:B------:R-:W-:Y:S02]  /*0030*/  PRMT R84, RZ, 0x7610, R84 ;  /* 0x00007610ff547816 */ /* 0x000fe40000000054 */
[----:B------:R-:W-:Y:S01]  /*0040*/  ELECT P3, URZ, PT ;  /* 0x0000000000ff782f */ /* 0x000fe20003860000 */
[----:B---3--:R-:W-:-:S04]  /*0050*/  UISETP.NE.U32.AND UP0, UPT, UR8, URZ, UPT ;  /* 0x000000ff0800728c */ /* 0x008fc8000bf05070 */
[----:B------:R-:W-:Y:S01]  /*0060*/  UISETP.NE.AND.EX UP0, UPT, UR9, URZ, UPT, UP0 ;  /* 0x000000ff0900728c */ /* 0x000fe2000bf05300 */
[----:B--2---:R-:W-:-:S05]  /*0070*/  SHF.R.U32.HI R85, RZ, 0x5, R93 ;  /* 0x00000005ff557819 */ /* 0x004fca000001165d */
[----:B------:R-:W2:Y:S02]  /*0080*/  SHFL.IDX PT, R0, R85, RZ, 0x1f ;  /* 0x00001fff55007589 */ /* 0x000ea400000e0000 */
[----:B--2---:R-:W-:Y:S01]  /*0090*/  R2UR UR18, R0 ;  /* 0x00000000001272ca */ /* 0x004fe200000e0000 */
[----:B-1----:R-:W-:-:S14]  /*00a0*/  BRA.U UP0, `(.L_x_0) ;  /* 0x0000000100307547 */ /* 0x002fdc000b800000 */
[----:B------:R-:W1:Y:S02]  /*00b0*/  LDCU.64 UR4, c[0x0][0x888] ;  /* 0x00011100ff0477ac */ /* 0x000e640008000a00 */
[----:B-1----:R-:W-:-:S04]  /*00c0*/  UISETP.NE.U32.AND UP0, UPT, UR4, URZ, UPT ;  /* 0x000000ff0400728c */ /* 0x002fc8000bf05070 */
[----:B------:R-:W-:-:S09]  /*00d0*/  UISETP.NE.AND.EX UP0, UPT, UR5, URZ, UPT, UP0 ;  /* 0x000000ff0500728c */ /* 0x000fd2000bf05300 */
[----:B------:R-:W-:Y:S05]  /*00e0*/  BRA.U !UP0, `(.L_x_1) ;  /* 0x0000000108147547 */ /* 0x000fea000b800000 */
[----:B------:R-:W1:Y:S01]  /*00f0*/  LDC.64 R2, c[0x0][0x888] ;  /* 0x00022200ff027b82 */ /* 0x000e620000000a00 */
[----:B------:R-:W1:Y:S02]  /*0100*/  LDCU.64 UR4, c[0x0][0x358] ;  /* 0x00006b00ff0477ac */ /* 0x000e640008000a00 */
[----:B-1----:R1:W5:Y:S01]  /*0110*/  LDG.E R41, desc[UR4][R2.64] ;  /* 0x0000000402297981 */ /* 0x002362000c1e1900 */
[----:B------:R-:W-:Y:S01]  /*0120*/  HFMA2 R84, -RZ, RZ, 0, 5.9604644775390625e-08 ;  /* 0x00000001ff547431 */ /* 0x000fe200000001ff */
[----:B------:R-:W-:Y:S05]  /*0130*/  BRA `(.L_x_0) ;  /* 0x00000000000c7947 */ /* 0x000fea0003800000 */
.L_x_1:
[----:B------:R-:W1:Y:S01]  /*0140*/  LDCU UR4, c[0x0][0x880] ;  /* 0x00011000ff0477ac */ /* 0x000e620008000800 */
[----:B------:R-:W-:Y:S01]  /*0150*/  HFMA2 R84, -RZ, RZ, 0, 5.9604644775390625e-08 ;  /* 0x00000001ff547431 */ /* 0x000fe200000001ff */
[----:B-1----:R-:W-:-:S07]  /*0160*/  MOV R41, UR4 ;  /* 0x0000000400297c02 */ /* 0x002fce0008000f00 */
.L_x_0:
[----:B------:R-:W2:Y:S02]  /*0170*/  LDCU.64 UR4, c[0x0][0x8b0] ;  /* 0x00011600ff0477ac */ /* 0x000ea40008000a00 */
[----:B--2---:R-:W-:-:S04]  /*0180*/  UISETP.NE.U32.AND UP0, UPT, UR4, URZ, UPT ;  /* 0x000000ff0400728c */ /* 0x004fc8000bf05070 */
[----:B------:R-:W-:-:S09]  /*0190*/  UISETP.NE.AND.EX UP0, UPT, UR5, URZ, UPT, UP0 ;  /* 0x000000ff0500728c */ /* 0x000fd2000bf05300 */
[----:B------:R-:W-:Y:S05]  /*01a0*/  BRA.U UP0, `(.L_x_2) ;  /* 0x0000000100287547 */ /* 0x000fea000b800000 */
[----:B------:R-:W2:Y:S02]  /*01b0*/  LDCU.64 UR4, c[0x0][0x8a8] ;  /* 0x00011500ff0477ac */ /* 0x000ea40008000a00 */
[----:B--2---:R-:W-:-:S04]  /*01c0*/  UISETP.NE.U32.AND UP0, UPT, UR4, URZ, UPT ;  /* 0x000000ff0400728c */ /* 0x004fc8000bf05070 */
[----:B------:R-:W-:-:S09]  /*01d0*/  UISETP.NE.AND.EX UP0, UPT, UR5, URZ, UPT, UP0 ;  /* 0x000000ff0500728c */ /* 0x000fd2000bf05300 */
[----:B------:R-:W-:Y:S05]  /*01e0*/  BRA.U !UP0, `(.L_x_3) ;  /* 0x0000000108107547 */ /* 0x000fea000b800000 */
[----:B------:R-:W2:Y:S01]  /*01f0*/  LDC.64 R38, c[0x0][0x8a8] ;  /* 0x00022a00ff267b82 */ /* 0x000ea20000000a00 */
[----:B------:R-:W2:Y:S02]  /*0200*/  LDCU.64 UR4, c[0x0][0x358] ;  /* 0x00006b00ff0477ac */ /* 0x000ea40008000a00 */
[----:B--2---:R2:W5:Y:S01]  /*0210*/  LDG.E R38, desc[UR4][R38.64] ;  /* 0x0000000426267981 */ /* 0x004562000c1e1900 */
[----:B------:R-:W-:Y:S05]  /*0220*/  BRA `(.L_x_2) ;  /* 0x0000000000087947 */ /* 0x000fea0003800000 */
.L_x_3:
[----:B------:R-:W2:Y:S02]  /*0230*/  LDCU UR4, c[0x0][0x8a0] ;  /* 0x00011400ff0477ac */ /* 0x000ea40008000800 */
[----:B--2---:R-:W-:Y:S02]  /*0240*/  MOV R38, UR4 ;  /* 0x0000000400267c02 */ /* 0x004fe40008000f00 */
.L_x_2:
[----:B------:R-:W-:Y:S01]  /*0250*/  IMAD.U32 R0, RZ, RZ, UR18 ;  /* 0x00000012ff007e24 */ /* 0x000fe2000f8e00ff */
[----:B------:R-:W-:Y:S04]  /*0260*/  BSSY.RECONVERGENT B0, `(.L_x_4) ;  /* 0x000000c000007945 */ /* 0x000fe80003800200 */
[C---:B------:R-:W-:Y:S02]  /*0270*/  ISETP.NE.OR P1, PT, R0.reuse, 0x1, !P3 ;  /* 0x000000010000780c */ /* 0x040fe40005f25670 */
[----:B------:R-:W-:-:S11]  /*0280*/  ISETP.NE.OR P0, PT, R0, 0x3, !P3 ;  /* 0x000000030000780c */ /* 0x000fd60005f05670 */
[----:B------:R-:W-:Y:S05]  /*0290*/  @P1 BRA `(.L_x_5) ;  /* 0x0000000000201947 */ /* 0x000fea0003800000 */
[----:B------:R-:W3:Y:S02]  /*02a0*/  LDCU.64 UR4, c[0x0][0x348] ;  /* 0x00006900ff0477ac */ /* 0x000ee40008000a00 */
[----:B---3--:R-:W-:Y:S02]  /*02b0*/  UIADD3 UR6, UP1, UPT, UR4, 0x80, URZ ;  /* 0x0000008004067890 */ /* 0x008fe4000ff3e0ff */
[----:B------:R-:W-:Y:S02]  /*02c0*/  UIADD3 UR4, UP0, UPT, UR4, 0x180, URZ ;  /* 0x0000018004047890 */ /* 0x000fe4000ff1e0ff */
[----:B------:R-:W-:Y:S02]  /*02d0*/  UIADD3.X UR7, UPT, UPT, URZ, UR5, URZ, UP1, !UPT ;  /* 0x00000005ff077290 */ /* 0x000fe40008ffe4ff */
[----:B------:R-:W-:-:S07]  /*02e0*/  UIADD3.X UR5, UPT, UPT, URZ, UR5, URZ, UP0, !UPT ;  /* 0x00000005ff057290 */ /* 0x000fce00087fe4ff */
[----:B------:R3:W-:Y:S02]  /*02f0*/  UTMACCTL.PF [UR6] ;  /* 0x00000000060079b9 */ /* 0x0007e40008040000 */
[----:B------:R3:W-:Y:S02]  /*0300*/  UTMACCTL.PF [UR4] ;  /* 0x00000000040079b9 */ /* 0x0007e40008040000 */
[----:B---3--:R-:W-:Y:S01]  /*0310*/  NOP ;  /* 0x0000000000007918 */ /* 0x008fe20000000000 */
.L_x_5:
[----:B------:R-:W-:Y:S05]  /*0320*/  BSYNC.RECONVERGENT B0 ;  /* 0x0000000000007941 */ /* 0x000fea0003800200 */
.L_x_4:
[----:B------:R-:W-:Y:S04]  /*0330*/  BSSY.RECONVERGENT B0, `(.L_x_6) ;  /* 0x000000a000007945 */ /* 0x000fe80003800200 */
        /* <DEDUP_REMOVED lines=9> */
.L_x_7:
[----:B------:R-:W-:Y:S05]  /*03d0*/  BSYNC.RECONVERGENT B0 ;  /* 0x0000000000007941 */ /* 0x000fea0003800200 */
.L_x_6:
[----:B------:R-:W3:Y:S01]  /*03e0*/  LDCU.64 UR4, c[0x0][0x888] ;  /* 0x00011100ff0477ac */ /* 0x000ee20008000a00 */
[----:B------:R-:W-:Y:S02]  /*03f0*/  UISETP.EQ.U32.AND UP2, UPT, UR8, URZ, UPT ;  /* 0x000000ff0800728c */ /* 0x000fe4000bf42070 */
[----:B------:R-:W-:Y:S02]  /*0400*/  UPLOP3.LUT UP3, UPT, UPT, UPT, UPT, 0x80, 0x8 ;  /* 0x000000000008789c */ /* 0x000fe40003f6f070 */
[----:B---3--:R-:W-:-:S04]  /*0410*/  UISETP.NE.U32.AND UP0, UPT, UR4, URZ, UPT ;  /* 0x000000ff0400728c */ /* 0x008fc8000bf05070 */
[----:B------:R-:W-:-:S04]  /*0420*/  UISETP.NE.AND.EX UP1, UPT, UR5, URZ, UPT, UP0 ;  /* 0x000000ff0500728c */ /* 0x000fc8000bf25300 */
[----:B------:R-:W-:-:S04]  /*0430*/  UISETP.EQ.OR.EX UP4, UPT, UR9, URZ, !UP1, UP2 ;  /* 0x000000ff0900728c */ /* 0x000fc8000cf82720 */
[----:B------:R-:W-:-:S06]  /*0440*/  UP2UR UR4, UPR, URZ, 0x10 ;  /* 0x00000010ff047883 */ /* 0x000fcc0008000000 */
[----:B------:R-:W-:Y:S01]  /*0450*/  MOV R86, UR4 ;  /* 0x0000000400567c02 */ /* 0x000fe20008000f00 */
[----:B------:R-:W-:Y:S06]  /*0460*/  BRA.U !UP4, `(.L_x_8) ;  /* 0x000000010c207547 */ /* 0x000fec000b800000 */
[----:B------:R-:W-:Y:S01]  /*0470*/  UISETP.NE.U32.AND UP2, UPT, UR8, URZ, UPT ;  /* 0x000000ff0800728c */ /* 0x000fe2000bf45070 */
[----:B-----5:R-:W-:Y:S01]  /*0480*/  FSETP.NEU.AND P0, PT, R41, RZ, PT ;  /* 0x000000ff2900720b */ /* 0x020fe20003f0d000 */
[----:B------:R-:W-:Y:S02]  /*0490*/  USEL UR4, URZ, 0xffffffff, UP1 ;  /* 0xffffffffff047887 */ /* 0x000fe40008800000 */
[----:B------:R-:W-:-:S10]  /*04a0*/  UISETP.NE.AND.EX UP2, UPT, UR9, URZ, UPT, UP2 ;  /* 0x000000ff0900728c */ /* 0x000fd4000bf45320 */
[----:B------:R-:W-:Y:S01]  /*04b0*/  VOTEU.ANY UP0, P0 ;  /* 0x0000000000ff7886 */ /* 0x000fe20000000100 */
[----:B------:R-:W-:-:S04]  /*04c0*/  @!UP2 USEL UR4, URZ, 0xffffffff, UP0 ;  /* 0xffffffffff04a887 */ /* 0x000fc80008000000 */
[----:B------:R-:W-:-:S04]  /*04d0*/  ULOP3.LUT UR4, UR4, 0x1, URZ, 0xc0, !UPT ;  /* 0x0000000104047892 */ /* 0x000fc8000f8ec0ff */
[----:B------:R-:W-:-:S11]  /*04e0*/  UISETP.NE.U32.AND UP3, UPT, UR4, 0x1, UPT ;  /* 0x000000010400788c */ /* 0x000fd6000bf65070 */
.L_x_8:
[----:B-1----:R-:W1:Y:S02]  /*04f0*/  SHFL.IDX PT, R2, R85, RZ, 0x1f ;  /* 0x00001fff55027589 */ /* 0x002e6400000e0000 */
[----:B-1----:R-:W-:-:S13]  /*0500*/  ISETP.NE.AND P0, PT, R2, RZ, PT ;  /* 0x000000ff0200720c */ /* 0x002fda0003f05270 */
[----:B------:R-:W-:Y:S05]  /*0510*/  @P0 BRA `(.L_x_9) ;  /* 0x0000000400540947 */ /* 0x000fea0003800000 */
[----:B------:R-:W-:Y:S01]  /*0520*/  ELECT P0, URZ, PT ;  /* 0x0000000000ff782f */ /* 0x000fe20003800000 */
[----:B------:R-:W-:-:S12]  /*0530*/  BSSY.RECONVERGENT B0, `(.L_x_9) ;  /* 0x0000053000007945 */ /* 0x000fd80003800200 */
[----:B------:R-:W-:Y:S05]  /*0540*/  @!P0 BRA `(.L_x_10) ;  /* 0x0000000400448947 */ /* 0x000fea0003800000 */
[----:B------:R-:W1:Y:S01]  /*0550*/  S2UR UR4, SR_CgaCtaId ;  /* 0x00000000000479c3 */ /* 0x000e620000008800 */
[----:B------:R-:W-:Y:S01]  /*0560*/  UMOV UR5, 0x400 ;  /* 0x0000040000057882 */ /* 0x000fe20000000000 */
[----:B------:R-:W-:Y:S01]  /*0570*/  UMOV UR8, 0x1 ;  /* 0x0000000100087882 */ /* 0x000fe20000000000 */
[----:B------:R-:W-:Y:S01]  /*0580*/  UMOV UR6, 0x2 ;  /* 0x0000000200067882 */ /* 0x000fe20000000000 */
[----:B------:R-:W-:-:S04]  /*0590*/  UIADD3 UR8, UPT, UPT, -UR8, 0x100000, URZ ;  /* 0x0010000008087890 */ /* 0x000fc8000fffe1ff */
[----:B------:R-:W-:Y:S02]  /*05a0*/  USHF.L.U32 UR9, UR8, 0xb, URZ ;  /* 0x0000000b08097899 */ /* 0x000fe400080006ff */
[----:B------:R-:W-:Y:S02]  /*05b0*/  USHF.L.U32 UR8, UR8, 0x1, URZ ;  /* 0x0000000108087899 */ /* 0x000fe400080006ff */
[----:B------:R-:W-:-:S04]  /*05c0*/  UIADD3 UR6, UPT, UPT, -UR6, 0x100000, URZ ;  /* 0x0010000006067890 */ /* 0x000fc8000fffe1ff */
[----:B------:R-:W-:Y:S02]  /*05d0*/  USHF.L.U32 UR7, UR6, 0xb, URZ ;  /* 0x0000000b06077899 */ /* 0x000fe400080006ff */
[----:B------:R-:W-:Y:S02]  /*05e0*/  USHF.L.U32 UR6, UR6, 0x1, URZ ;  /* 0x0000000106067899 */ /* 0x000fe400080006ff */
[----:B-1----:R-:W-:Y:S01]  /*05f0*/  ULEA UR4, UR4, UR5, 0x18 ;  /* 0x0000000504047291 */ /* 0x002fe2000f8ec0ff */
[----:B------:R-:W1:Y:S11]  /*0600*/  FENCE.VIEW.ASYNC.S ;  /* 0x00000000000073c6 */ /* 0x000e760000000000 */
[----:B-1----:R1:W3:Y:S01]  /*0610*/  SYNCS.EXCH.64 URZ, [UR4], UR8 ;  /* 0x0000000804ff75b2 */ /* 0x0022e20008000100 */
[----:B------:R1:W4:Y:S01]  /*0620*/  SYNCS.EXCH.64 URZ, [UR4+0x110], UR6 ;  /* 0x0001100604ff75b2 */ /* 0x0003220008000100 */
[----:B------:R1:W1:Y:S01]  /*0630*/  SYNCS.EXCH.64 URZ, [UR4+0x8], UR8 ;  /* 0x0000080804ff75b2 */ /* 0x0002620008000100 */
        /* <DEDUP_REMOVED lines=65> */
[----:B---34-:R-:W-:Y:S01]  /*0a50*/  NOP ;  /* 0x0000000000007918 */ /* 0x018fe20000000000 */
.L_x_10:
[----:B-1----:R-:W-:Y:S05]  /*0a60*/  BSYNC.RECONVERGENT B0 ;  /* 0x0000000000007941 */ /* 0x002fea0003800200 */
.L_x_9:
[----:B------:R-:W1:Y:S01]  /*0a70*/  SHFL.IDX PT, R2, R85, RZ, 0x1f ;  /* 0x00001fff55027589 */ /* 0x000e6200000e0000 */
[----:B------:R-:W-:Y:S01]  /*0a80*/  NOP ;  /* 0x0000000000007918 */ /* 0x000fe20000000000 */
[----:B-1----:R-:W-:-:S13]  /*0a90*/  ISETP.NE.AND P0, PT, R2, 0x1, PT ;  /* 0x000000010200780c */ /* 0x002fda0003f05270 */
[----:B------:R-:W-:Y:S05]  /*0aa0*/  @P0 BRA `(.L_x_11) ;  /* 0x0000000000480947 */ /* 0x000fea0003800000 */
        /* <DEDUP_REMOVED lines=9> */
[----:B------:R-:W-:Y:S01]  /*0b40*/  USHF.L.U32 UR6, UR6, 0x1, URZ ;  /* 0x0000000106067899 */ /* 0x000fe200080006ff */
[----:B------:R-:W-:Y:S01]  /*0b50*/  ELECT P0, URZ, PT ;  /* 0x0000000000ff782f */ /* 0x000fe20003800000 */
[----:B-1----:R-:W-:Y:S01]  /*0b60*/  ULEA UR4, UR4, UR5, 0x18 ;  /* 0x0000000504047291 */ /* 0x002fe2000f8ec0ff */
[----:B------:R-:W1:Y:S11]  /*0b70*/  FENCE.VIEW.ASYNC.S ;  /* 0x00000000000073c6 */ /* 0x000e760000000000 */
[----:B-1----:R1:W3:Y:S01]  /*0b80*/  SYNCS.EXCH.64 URZ, [UR4+0x220], UR8 ;  /* 0x0002200804ff75b2 */ /* 0x0022e20008000100 */
[----:B------:R1:W4:Y:S01]  /*0b90*/  SYNCS.EXCH.64 URZ, [UR4+0x230], UR6 ;  /* 0x0002300604ff75b2 */ /* 0x0003220008000100 */
[----:B------:R1:W1:Y:S01]  /*0ba0*/  SYNCS.EXCH.64 URZ, [UR4+0x228], UR8 ;  /* 0x0002280804ff75b2 */ /* 0x0002620008000100 */
[----:B------:R1:W1:Y:S01]  /*0bb0*/  SYNCS.EXCH.64 URZ, [UR4+0x238], UR6 ;  /* 0x0002380604ff75b2 */ /* 0x0002620008000100 */
[----:B------:R-:W-:Y:S01]  /*0bc0*/  NOP ;  /* 0x0000000000007918 */ /* 0x000fe20000000000 */
.L_x_11:
[----:B------:R-:W2:Y:S01]  /*0bd0*/  SHFL.IDX PT, R2, R85, RZ, 0x1f ;  /* 0x00001fff55027589 */ /* 0x000ea200000e0000 */
[----:B------:R-:W-:Y:S01]  /*0be0*/  NOP ;  /* 0x0000000000007918 */ /* 0x000fe20000000000 */
[----:B--2---:R-:W-:-:S13]  /*0bf0*/  ISETP.NE.AND P0, PT, R2, 0x3, PT ;  /* 0x000000030200780c */ /* 0x004fda0003f05270 */
[----:B------:R-:W-:Y:S05]  /*0c00*/  @P0 BRA `(.L_x_12) ;  /* 0x0000000000300947 */ /* 0x000fea0003800000 */
[----:B-1----:R-:W1:Y:S01]  /*0c10*/  S2UR UR4, SR_CgaCtaId ;  /* 0x00000000000479c3 */ /* 0x002e620000008800 */
[----:B------:R-:W-:Y:S01]  /*0c20*/  UMOV UR6, 0x400 ;  /* 0x0000040000067882 */ /* 0x000fe20000000000 */
[----:B------:R-:W-:Y:S01]  /*0c30*/  UMOV UR5, 0x20 ;  /* 0x0000002000057882 */ /* 0x000fe20000000000 */
[----:B------:R-:W-:Y:S01]  /*0c40*/  ELECT P0, URZ, PT ;  /* 0x0000000000ff782f */ /* 0x000fe20003800000 */
[----:B-1----:R-:W-:Y:S02]  /*0c50*/  ULEA UR6, UR4, UR6, 0x18 ;  /* 0x0000000604067291 */ /* 0x002fe4000f8ec0ff */
[----:B------:R-:W-:-:S04]  /*0c60*/  UIADD3 UR4, UPT, UPT, -UR5, 0x100000, URZ ;  /* 0x0010000005047890 */ /* 0x000fc8000fffe1ff */
[----:B------:R-:W-:Y:S02]  /*0c70*/  USHF.L.U32 UR5, UR4, 0xb, URZ ;  /* 0x0000000b04057899 */ /* 0x000fe400080006ff */
[----:B------:R-:W-:Y:S01]  /*0c80*/  USHF.L.U32 UR4, UR4, 0x1, URZ ;  /* 0x0000000104047899 */ /* 0x000fe200080006ff */
[----:B------:R-:W1:Y:S11]  /*0c90*/  FENCE.VIEW.ASYNC.S ;  /* 0x00000000000073c6 */ /* 0x000e760000000000 */
[----:B-1----:R2:W1:Y:S01]  /*0ca0*/  SYNCS.EXCH.64 URZ, [UR6+0x240], UR4 ;  /* 0x0002400406ff75b2 */ /* 0x0024620008000100 */
[----:B------:R2:W1:Y:S02]  /*0cb0*/  SYNCS.EXCH.64 URZ, [UR6+0x248], UR4 ;  /* 0x0002480406ff75b2 */ /* 0x0004640008000100 */
[----:B--2---:R-:W-:Y:S01]  /*0cc0*/  NOP ;  /* 0x0000000000007918 */ /* 0x004fe20000000000 */
.L_x_12:
[----:B------:R-:W2:Y:S01]  /*0cd0*/  SHFL.IDX PT, R2, R85, RZ, 0x1f ;  /* 0x00001fff55027589 */ /* 0x000ea200000e0000 */
[----:B------:R-:W-:Y:S01]  /*0ce0*/  NOP ;  /* 0x0000000000007918 */ /* 0x000fe20000000000 */
[----:B--2---:R-:W-:-:S13]  /*0cf0*/  ISETP.NE.AND P0, PT, R2, 0x4, PT ;  /* 0x000000040200780c */ /* 0x004fda0003f05270 */
[----:B------:R-:W-:Y:S05]  /*0d00*/  @P0 BRA `(.L_x_13) ;  /* 0x00000000004c0947 */ /* 0x000fea0003800000 */
[----:B-1----:R-:W1:Y:S01]  /*0d10*/  S2UR UR6, SR_CgaCtaId ;  /* 0x00000000000679c3 */ /* 0x002e620000008800 */
[----:B------:R-:W-:Y:S01]  /*0d20*/  UMOV UR4, 0x1e0 ;  /* 0x000001e000047882 */ /* 0x000fe20000000000 */
[----:B------:R-:W-:Y:S01]  /*0d30*/  UMOV UR5, 0x400 ;  /* 0x0000040000057882 */ /* 0x000fe20000000000 */
[----:B------:R-:W-:Y:S01]  /*0d40*/  USEL UR4, UR4, 0x1a0, UP3 ;  /* 0x000001a004047887 */ /* 0x000fe20009800000 */
[----:B------:R-:W-:Y:S01]  /*0d50*/  UMOV UR8, 0x1 ;  /* 0x0000000100087882 */ /* 0x000fe20000000000 */
[----:B------:R-:W-:Y:S01]  /*0d60*/  ELECT P0, URZ, PT ;  /* 0x0000000000ff782f */ /* 0x000fe20003800000 */
[----:B------:R-:W-:-:S04]  /*0d70*/  UIADD3 UR8, UPT, UPT, -UR8, 0x100000, URZ ;  /* 0x0010000008087890 */ /* 0x000fc8000fffe1ff */
[----:B------:R-:W-:Y:S02]  /*0d80*/  USHF.L.U32 UR9, UR8, 0xb, URZ ;  /* 0x0000000b08097899 */ /* 0x000fe400080006ff */
[----:B------:R-:W-:Y:S02]  /*0d90*/  USHF.L.U32 UR8, UR8, 0x1, URZ ;  /* 0x0000000108087899 */ /* 0x000fe400080006ff */
[----:B-1----:R-:W-:Y:S02]  /*0da0*/  ULEA UR6, UR6, UR5, 0x18 ;  /* 0x0000000506067291 */ /* 0x002fe4000f8ec0ff */
[----:B------:R-:W-:-:S04]  /*0db0*/  UIADD3 UR4, UPT, UPT, -UR4, 0x100000, URZ ;  /* 0x0010000004047890 */ /* 0x000fc8000fffe1ff */
[----:B------:R-:W-:Y:S02]  /*0dc0*/  USHF.L.U32 UR5, UR4, 0xb, URZ ;  /* 0x0000000b04057899 */ /* 0x000fe400080006ff */
[----:B------:R-:W-:Y:S01]  /*0dd0*/  USHF.L.U32 UR4, UR4, 0x1, URZ ;  /* 0x0000000104047899 */ /* 0x000fe200080006ff */
[----:B------:R-:W1:Y:S03]  /*0de0*/  FENCE.VIEW.ASYNC.S ;  /* 0x00000000000073c6 */ /* 0x000e660000000000 */
[----:B-1----:R2:W1:Y:S08]  /*0df0*/  SYNCS.EXCH.64 URZ, [UR6+0x250], UR8 ;  /* 0x0002500806ff75b2 */ /* 0x0024700008000100 */
[----:B------:R2:W1:Y:S01]  /*0e00*/  SYNCS.EXCH.64 URZ, [UR6+0x260], UR4 ;  /* 0x0002600406ff75b2 */ /* 0x0004620008000100 */
[----:B------:R2:W1:Y:S01]  /*0e10*/  SYNCS.EXCH.64 URZ, [UR6+0x258], UR8 ;  /* 0x0002580806ff75b2 */ /* 0x0004620008000100 */
[----:B------:R2:W1:Y:S02]  /*0e20*/  SYNCS.EXCH.64 URZ, [UR6+0x268], UR4 ;  /* 0x0002680406ff75b2 */ /* 0x0004640008000100 */
[----:B--2---:R-:W-:Y:S01]  /*0e30*/  NOP ;  /* 0x0000000000007918 */ /* 0x004fe20000000000 */
.L_x_13:
[----:B------:R-:W2:Y:S01]  /*0e40*/  SHFL.IDX PT, R2, R85, RZ, 0x1f ;  /* 0x00001fff55027589 */ /* 0x000ea200000e0000 */
[----:B------:R-:W-:Y:S01]  /*0e50*/  NOP ;  /* 0x0000000000007918 */ /* 0x000fe20000000000 */
[----:B--2---:R-:W-:-:S13]  /*0e60*/  ISETP.NE.AND P0, PT, R2, 0x5, PT ;  /* 0x000000050200780c */ /* 0x004fda0003f05270 */
[----:B------:R-:W-:Y:S05]  /*0e70*/  @P0 BRA `(.L_x_14) ;  /* 0x0000000000580947 */ /* 0x000fea0003800000 */
[----:B-1----:R-:W1:Y:S01]  /*0e80*/  S2UR UR4, SR_CgaCtaId ;  /* 0x00000000000479c3 */ /* 0x002e620000008800 */
        /* <DEDUP_REMOVED lines=12> */
[----:B-1----:R2:W1:Y:S01]  /*0f50*/  SYNCS.EXCH.64 URZ, [UR4+0x270], UR8 ;  /* 0x0002700804ff75b2 */ /* 0x0024620008000100 */
[----:B------:R2:W1:Y:S01]  /*0f60*/  SYNCS.EXCH.64 URZ, [UR4+0x290], UR6 ;  /* 0x0002900604ff75b2 */ /* 0x0004620008000100 */
[----:B------:R2:W1:Y:S01]  /*0f70*/  SYNCS.EXCH.64 URZ, [UR4+0x278], UR8 ;  /* 0x0002780804ff75b2 */ /* 0x0004620008000100 */
[----:B------:R2:W1:Y:S01]  /*0f80*/  SYNCS.EXCH.64 URZ, [UR4+0x298], UR6 ;  /* 0x0002980604ff75b2 */ /* 0x0004620008000100 */
[----:B------:R2:W1:Y:S01]  /*0f90*/  SYNCS.EXCH.64 URZ, [UR4+0x280], UR8 ;  /* 0x0002800804ff75b2 */ /* 0x0004620008000100 */
[----:B------:R2:W1:Y:S01]  /*0fa0*/  SYNCS.EXCH.64 URZ, [UR4+0x2a0], UR6 ;  /* 0x0002a00604ff75b2 */ /* 0x0004620008000100 */
[----:B------:R2:W1:Y:S01]  /*0fb0*/  SYNCS.EXCH.64 URZ, [UR4+0x288], UR8 ;  /* 0x0002880804ff75b2 */ /* 0x0004620008000100 */
[----:B------:R2:W1:Y:S02]  /*0fc0*/  SYNCS.EXCH.64 URZ, [UR4+0x2a8], UR6 ;  /* 0x0002a80604ff75b2 */ /* 0x0004640008000100 */
[----:B--2---:R-:W-:Y:S01]  /*0fd0*/  NOP ;  /* 0x0000000000007918 */ /* 0x004fe20000000000 */
.L_x_14:
[----:B------:R-:W2:Y:S01]  /*0fe0*/  SHFL.IDX PT, R2, R85, RZ, 0x1f ;  /* 0x00001fff55027589 */ /* 0x000ea200000e0000 */
[----:B------:R-:W-:Y:S01]  /*0ff0*/  NOP ;  /* 0x0000000000007918 */ /* 0x000fe20000000000 */
[----:B--2---:R-:W-:-:S13]  /*1000*/  ISETP.NE.AND P0, PT, R2, 0x3, PT ;  /* 0x000000030200780c */ /* 0x004fda0003f05270 */
[----:B------:R-:W-:Y:S05]  /*1010*/  @P0 BRA `(.L_x_15) ;  /* 0x0000000000380947 */ /* 0x000fea0003800000 */
[----:B------:R-:W2:Y:S01]  /*1020*/  S2UR UR5, SR_CgaCtaId ;  /* 0x00000000000579c3 */ /* 0x000ea20000008800 */
[----:B-1----:R-:W-:Y:S01]  /*1030*/  UMOV UR4, 0x400 ;  /* 0x0000040000047882 */ /* 0x002fe20000000000 */
[----:B------:R-:W-:Y:S01]  /*1040*/  UMOV UR6, 0x20 ;  /* 0x0000002000067882 */ /* 0x000fe20000000000 */
[----:B------:R-:W-:Y:S01]  /*1050*/  ELECT P0, URZ, PT ;  /* 0x0000000000ff782f */ /* 0x000fe20003800000 */
[----:B------:R-:W-:-:S04]  /*1060*/  UIADD3 UR6, UPT, UPT, -UR6, 0x100000, URZ ;  /* 0x0010000006067890 */ /* 0x000fc8000fffe1ff */
[----:B------:R-:W-:Y:S02]  /*1070*/  USHF.L.U32 UR7, UR6, 0xb, URZ ;  /* 0x0000000b06077899 */ /* 0x000fe400080006ff */
[----:B------:R-:W-:Y:S02]  /*1080*/  USHF.L.U32 UR6, UR6, 0x1, URZ ;  /* 0x0000000106067899 */ /* 0x000fe400080006ff */
[----:B--2---:R-:W-:Y:S01]  /*1090*/  ULEA UR4, UR5, UR4, 0x18 ;  /* 0x0000000405047291 */ /* 0x004fe2000f8ec0ff */
[----:B------:R-:W1:Y:S11]  /*10a0*/  FENCE.VIEW.ASYNC.S ;  /* 0x00000000000073c6 */ /* 0x000e760000000000 */
[----:B-1----:R2:W1:Y:S01]  /*10b0*/  SYNCS.EXCH.64 URZ, [UR4+0x2b0], UR6 ;  /* 0x0002b00604ff75b2 */ /* 0x0024620008000100 */
[----:B------:R2:W1:Y:S01]  /*10c0*/  SYNCS.EXCH.64 URZ, [UR4+0x2c0], UR6 ;  /* 0x0002c00604ff75b2 */ /* 0x0004620008000100 */
[----:B------:R2:W1:Y:S01]  /*10d0*/  SYNCS.EXCH.64 URZ, [UR4+0x2b8], UR6 ;  /* 0x0002b80604ff75b2 */ /* 0x0004620008000100 */
[----:B------:R2:W1:Y:S02]  /*10e0*/  SYNCS.EXCH.64 URZ, [UR4+0x2c8], UR6 ;  /* 0x0002c80604ff75b2 */ /* 0x0004640008000100 */
[----:B--2---:R-:W-:Y:S01]  /*10f0*/  NOP ;  /* 0x0000000000007918 */ /* 0x004fe20000000000 */
.L_x_15:
[----:B-1----:R-:W1:Y:S01]  /*1100*/  LDCU UR4, c[0x0][0x36c] ;  /* 0x00006d80ff0477ac */ /* 0x002e620008000800 */
[----:B------:R-:W-:Y:S01]  /*1110*/  ISETP.NE.OR P3, PT, R0, 0x2, !P3 ;  /* 0x000000020000780c */ /* 0x000fe20005f65670 */
[----:B------:R-:W-:Y:S01]  /*1120*/  NOP ;  /* 0x0000000000007918 */ /* 0x000fe20000000000 */
[----:B------:R-:W-:Y:S01]  /*1130*/  LOP3.LUT R0, R93, 0x1f, RZ, 0xc0, !PT ;  /* 0x0000001f5d007812 */ /* 0x000fe200078ec0ff */
[----:B------:R-:W-:Y:S02]  /*1140*/  UISETP.NE.AND UP4, UPT, UR18, 0x2, UPT ;  /* 0x000000021200788c */ /* 0x000fe4000bf85270 */
[----:B------:R-:W-:Y:S02]  /*1150*/  UISETP.NE.AND UP5, UPT, UR18, URZ, UPT ;  /* 0x000000ff1200728c */ /* 0x000fe4000bfa5270 */
[----:B-1----:R-:W-:-:S09]  /*1160*/  UISETP.EQ.U32.AND UP6, UPT, UR4, 0x1, UPT ;  /* 0x000000010400788c */ /* 0x002fd2000bfc2070 */
[----:B------:R-:W-:Y:S05]  /*1170*/  BRA.U !UP6, `(.L_x_16) ;  /* 0x000000010e087547 */ /* 0x000fea000b800000 */
[----:B---34-:R-:W-:Y:S01]  /*1180*/  UCGABAR_ARV ;  /* 0x00000000000079c7 */ /* 0x018fe20008000000 */
[----:B------:R-:W-:Y:S05]  /*1190*/  BRA `(.L_x_17) ;  /* 0x0000000000047947 */ /* 0x000fea0003800000 */
.L_x_16:
[----:B---34-:R-:W-:Y:S01]  /*11a0*/  NOP ;  /* 0x0000000000007918 */ /* 0x018fe20000000000 */
.L_x_17:
[----:B------:R-:W1:Y:S01]  /*11b0*/  S2UR UR20, SR_CTAID.X ;  /* 0x00000000001479c3 */ /* 0x000e620000002500 */
[----:B------:R-:W-:-:S05]  /*11c0*/  CS2R.32 R3, SR_CgaSize ;  /* 0x0000000000037805 */ /* 0x000fca0000008a00 */
[----:B------:R-:W-:-:S05]  /*11d0*/  IMAD R3, R3, -0xa0, RZ ;  /* 0xffffff6003037824 */ /* 0x000fca00078e02ff */
[----:B------:R-:W-:-:S14]  /*11e0*/  R2UR UR5, R3 ;  /* 0x00000000030572ca */ /* 0x000fdc00000e0000 */
[----:B------:R-:W2:Y:S01]  /*11f0*/  LDCU UR5, c[0x0][UR5+0x2b0] ;  /* 0x00005600050577ac */ /* 0x000ea20008000800 */
[----:B------:R-:W-:-:S05]  /*1200*/  CS2R.32 R3, SR_CgaSize ;  /* 0x0000000000037805 */ /* 0x000fca0000008a00 */
[----:B------:R-:W-:-:S05]  /*1210*/  IMAD R3, R3, -0xa0, RZ ;  /* 0xffffff6003037824 */ /* 0x000fca00078e02ff */
[----:B------:R-:W-:-:S14]  /*1220*/  R2UR UR4, R3 ;  /* 0x00000000030472ca */ /* 0x000fdc00000e0000 */
[----:B------:R-:W3:Y:S01]  /*1230*/  LDCU UR4, c[0x0][UR4+0x2b4] ;  /* 0x00005680040477ac */ /* 0x000ee20008000800 */
[----:B------:R-:W4:Y:S01]  /*1240*/  S2UR UR30, SR_CTAID.Y ;  /* 0x00000000001e79c3 */ /* 0x000f220000002600 */
[----:B------:R-:W-:-:S05]  /*1250*/  CS2R.32 R3, SR_CgaSize ;  /* 0x0000000000037805 */ /* 0x000fca0000008a00 */
[----:B------:R-:W-:-:S05]  /*1260*/  IMAD R3, R3, -0xa0, RZ ;  /* 0xffffff6003037824 */ /* 0x000fca00078e02ff */
[----:B------:R-:W-:-:S14]  /*1270*/  R2UR UR62, R3 ;  /* 0x00000000033e72ca */ /* 0x000fdc00000e0000 */
[----:B------:R-:W3:Y:S01]  /*1280*/  LDCU UR62, c[0x0][UR62+0x2a0] ;  /* 0x000054003e3e77ac */ /* 0x000ee20008000800 */
[----:B------:R-:W-:-:S05]  /*1290*/  CS2R.32 R3, SR_CgaSize ;  /* 0x0000000000037805 */ /* 0x000fca0000008a00 */
[----:B------:R-:W-:-:S05]  /*12a0*/  IMAD R3, R3, -0xa0, RZ ;  /* 0xffffff6003037824 */ /* 0x000fca00078e02ff */
[----:B------:R-:W-:-:S14]  /*12b0*/  R2UR UR59, R3 ;  /* 0x00000000033b72ca */ /* 0x000fdc00000e0000 */
[----:B------:R-:W3:Y:S01]  /*12c0*/  LDCU UR59, c[0x0][UR59+0x2a4] ;  /* 0x000054803b3b77ac */ /* 0x000ee20008000800 */
[----:B------:R-:W3:Y:S01]  /*12d0*/  S2UR UR7, SR_CgaCtaId ;  /* 0x00000000000779c3 */ /* 0x000ee20000008800 */
[----:B------:R-:W3:Y:S01]  /*12e0*/  LDCU UR19, c[0x0][0xb24] ;  /* 0x00016480ff1377ac */ /* 0x000ee20008000800 */
[----:B------:R-:W3:Y:S01]  /*12f0*/  LDCU UR42, c[0x0][0xb24] ;  /* 0x00016480ff2a77ac */ /* 0x000ee20008000800 */
[----:B-1----:R-:W-:Y:S01]  /*1300*/  I2FP.F32.U32 R3, UR20 ;  /* 0x0000001400037c45 */ /* 0x002fe20008201000 */
[----:B------:R-:W1:Y:S04]  /*1310*/  LDCU UR23, c[0x0][0xb30] ;  /* 0x00016600ff1777ac */ /* 0x000e680008000800 */
[----:B--2---:R-:W-:Y:S01]  /*1320*/  FMUL R3, R3, UR5 ;  /* 0x0000000503037c20 */ /* 0x004fe20008400000 */
[----:B----4-:R-:W-:-:S05]  /*1330*/  I2FP.F32.U32 R2, UR30 ;  /* 0x0000001e00027c45 */ /* 0x010fca0008201000 */
[----:B------:R-:W2:Y:S01]  /*1340*/  F2I.U32.TRUNC.NTZ R3, R3 ;  /* 0x0000000300037305 */ /* 0x000ea2000020f000 */
[----:B---3--:R-:W-:Y:S01]  /*1350*/  FMUL R2, R2, UR4 ;  /* 0x0000000402027c20 */ /* 0x008fe20008400000 */
[----:B------:R-:W-:-:S06]  /*1360*/  USHF.L.U32 UR28, UR7, 0xb, URZ ;  /* 0x0000000b071c7899 */ /* 0x000fcc00080006ff */
[----:B------:R-:W3:Y:S01]  /*1370*/  F2I.U32.TRUNC.NTZ R2, R2 ;  /* 0x0000000200027305 */ /* 0x000ee2000020f000 */
[----:B------:R-:W-:Y:S01]  /*1380*/  ULOP3.LUT UR28, UR28, 0x800, URZ, 0xc0, !UPT ;  /* 0x000008001c1c7892 */ /* 0x000fe2000f8ec0ff */
[----:B--2---:R-:W-:Y:S02]  /*1390*/  R2UR UR4, R3 ;  /* 0x00000000030472ca */ /* 0x004fe400000e0000 */
[----:B---3--:R-:W-:Y:S02]  /*13a0*/  R2UR UR6, R2 ;  /* 0x00000000020672ca */ /* 0x008fe400000e0000 */
[----:B------:R-:W-:-:S09]  /*13b0*/  PRMT R2, RZ, 0x7610, R2 ;  /* 0x00007610ff027816 */ /* 0x000fd20000000002 */
[----:B------:R-:W-:-:S04]  /*13c0*/  UIADD3 UR5, UPT, UPT, -UR4, URZ, URZ ;  /* 0x000000ff04057290 */ /* 0x000fc8000fffe1ff */
[----:B------:R-:W-:Y:S02]  /*13d0*/  UIMAD UR62, UR62, UR5, UR20 ;  /* 0x000000053e3e72a4 */ /* 0x000fe4000f8e0214 */
[----:B------:R-:W-:-:S04]  /*13e0*/  UIADD3 UR4, UPT, UPT, -UR6, URZ, URZ ;  /* 0x000000ff06047290 */ /* 0x000fc8000fffe1ff */
[----:B------:R-:W-:Y:S01]  /*13f0*/  UIMAD UR59, UR59, UR4, UR30 ;  /* 0x000000043b3b72a4 */ /* 0x000fe2000f8e021e */
[----:B-1----:R-:W-:Y:S11]  /*1400*/  BRA.U UP5, `(.L_x_18) ;  /* 0x0000000105247547 */ /* 0x002ff6000b800000 */
[----:B------:R-:W-:-:S04]  /*1410*/  UISETP.NE.AND UP0, UPT, UR59, URZ, UPT ;  /* 0x000000ff3b00728c */ /* 0x000fc8000bf05270 */
[----:B------:R-:W-:-:S04]  /*1420*/  UISETP.EQ.OR UP0, UPT, UR62, URZ, !UP0 ;  /* 0x000000ff3e00728c */ /* 0x000fc8000c702670 */
[----:B------:R-:W-:Y:S02]  /*1430*/  USEL UR5, URZ, 0x1, !UP0 ;  /* 0x00000001ff057887 */ /* 0x000fe4000c000000 */
[----:B------:R-:W-:-:S04]  /*1440*/  UISETP.NE.AND UP0, UPT, UR59, URZ, UPT ;  /* 0x000000ff3b00728c */ /* 0x000fc8000bf05270 */
[----:B------:R-:W-:Y:S02]  /*1450*/  USEL UR4, URZ, 0x2, UP0 ;  /* 0x00000002ff047887 */ /* 0x000fe40008000000 */
[----:B------:R-:W-:-:S04]  /*1460*/  UISETP.NE.AND UP0, UPT, UR62, 0x1, UPT ;  /* 0x000000013e00788c */ /* 0x000fc8000bf05270 */
[----:B------:R-:W-:-:S04]  /*1470*/  USEL UR4, UR4, 0x2, UP0 ;  /* 0x0000000204047887 */ /* 0x000fc80008000000 */
[----:B------:R-:W-:-:S06]  /*1480*/  UIADD3 UR4, UPT, UPT, UR5, UR4, URZ ;  /* 0x0000000405047290 */ /* 0x000fcc000fffe0ff */
[----:B------:R-:W-:-:S07]  /*1490*/  MOV R2, UR4 ;  /* 0x0000000400027c02 */ /* 0x000fce0008000f00 */
.L_x_18:
[----:B------:R-:W1:Y:S01]  /*14a0*/  S2UR UR36, SR_CTAID.Z ;  /* 0x00000000002479c3 */ /* 0x000e620000002700 */
[----:B------:R-:W-:-:S09]  /*14b0*/  UISETP.GE.AND UP0, UPT, UR19, 0x1, UPT ;  /* 0x000000011300788c */ /* 0x000fd2000bf06270 */
[----:B------:R-:W-:Y:S05]  /*14c0*/  BRA.U !UP0, `(.L_x_19) ;  /* 0x0000000108d47547 */ /* 0x000fea000b800000 */
[----:B------:R-:W2:Y:S01]  /*14d0*/  LDCU.128 UR12, c[0x0][0xb10] ;  /* 0x00016200ff0c77ac */ /* 0x000ea20008000c00 */
[----:B------:R-:W3:Y:S01]  /*14e0*/  LDCU UR21, c[0x0][0xb0c] ;  /* 0x00016180ff1577ac */ /* 0x000ee20008000800 */
[----:B------:R-:W4:Y:S01]  /*14f0*/  LDCU UR6, c[0x0][0x370] ;  /* 0x00006e00ff0677ac */ /* 0x000f220008000800 */
[----:B------:R-:W1:Y:S01]  /*1500*/  LDCU UR7, c[0x0][0x374] ;  /* 0x00006e80ff0777ac */ /* 0x000e620008000800 */
[----:B------:R-:W1:Y:S01]  /*1510*/  LDCU UR22, c[0x0][0xb20] ;  /* 0x00016400ff1677ac */ /* 0x000e620008000800 */
[----:B--2---:R-:W-:Y:S02]  /*1520*/  UIMAD.WIDE.U32 UR4, UR20, UR12, URZ ;  /* 0x0000000c140472a5 */ /* 0x004fe4000f8e00ff */
[----:B---3--:R-:W-:Y:S01]  /*1530*/  UISETP.NE.AND UP0, UPT, UR21, 0x1, UPT ;  /* 0x000000011500788c */ /* 0x008fe2000bf05270 */
[----:B------:R-:W2:Y:S01]  /*1540*/  LDCU.64 UR8, c[0x0][0xb28] ;  /* 0x00016500ff0877ac */ /* 0x000ea20008000a00 */
[----:B----4-:R-:W-:-:S03]  /*1550*/  UIMAD.WIDE.U32 UR10, UR6, UR12, URZ ;  /* 0x0000000c060a72a5 */ /* 0x010fc6000f8e00ff */
[----:B------:R-:W-:Y:S01]  /*1560*/  UMOV UR4, UR5 ;  /* 0x0000000500047c82 */ /* 0x000fe20008000000 */
[----:B------:R-:W-:Y:S02]  /*1570*/  UISETP.NE.AND UP2, UPT, UR19, 0x1, UPT ;  /* 0x000000011300788c */ /* 0x000fe4000bf45270 */
[----:B------:R-:W-:Y:S01]  /*1580*/  USHF.R.U32.HI UR4, URZ, UR13, UR4 ;  /* 0x0000000dff047299 */ /* 0x000fe20008011604 */
[----:B------:R-:W-:Y:S01]  /*1590*/  UMOV UR10, UR11 ;  /* 0x0000000b000a7c82 */ /* 0x000fe20008000000 */
[----:B------:R-:W-:Y:S02]  /*15a0*/  UIMAD.WIDE.U32 UR16, UR30, UR15, URZ ;  /* 0x0000000f1e1072a5 */ /* 0x000fe4000f8e00ff */
[----:B------:R-:W-:Y:S02]  /*15b0*/  USEL UR5, UR20, UR4, !UP0 ;  /* 0x0000000414057287 */ /* 0x000fe4000c000000 */
[----:B------:R-:W-:Y:S02]  /*15c0*/  @UP0 USHF.R.U32.HI UR6, URZ, UR13, UR10 ;  /* 0x0000000dff060299 */ /* 0x000fe4000801160a */
[----:B------:R-:W-:-:S02]  /*15d0*/  UISETP.NE.AND UP0, UPT, UR14, 0x1, UPT ;  /* 0x000000010e00788c */ /* 0x000fc4000bf05270 */
[----:B-1----:R-:W-:Y:S02]  /*15e0*/  UIMAD.WIDE.U32 UR10, UR7, UR15, URZ ;  /* 0x0000000f070a72a5 */ /* 0x002fe4000f8e00ff */
[----:B--2---:R-:W-:Y:S01]  /*15f0*/  UIMAD.WIDE.U32 UR12, UR6, UR8, URZ ;  /* 0x00000008060c72a5 */ /* 0x004fe2000f8e00ff */
[----:B------:R-:W-:Y:S02]  /*1600*/  UMOV UR4, UR17 ;  /* 0x0000001100047c82 */ /* 0x000fe40008000000 */
[----:B------:R-:W-:Y:S02]  /*1610*/  USHF.R.U32.HI UR4, URZ, UR22, UR4 ;  /* 0x00000016ff047299 */ /* 0x000fe40008011604 */
[----:B------:R-:W-:Y:S02]  /*1620*/  UMOV UR10, UR11 ;  /* 0x0000000b000a7c82 */ /* 0x000fe40008000000 */
[----:B------:R-:W-:Y:S01]  /*1630*/  UMOV UR12, UR13 ;  /* 0x0000000d000c7c82 */ /* 0x000fe20008000000 */
[----:B------:R-:W-:-:S02]  /*1640*/  @UP0 USHF.R.U32.HI UR7, URZ, UR22, UR10 ;  /* 0x00000016ff070299 */ /* 0x000fc4000801160a */
[----:B------:R-:W-:Y:S02]  /*1650*/  USEL UR4, UR30, UR4, !UP0 ;  /* 0x000000041e047287 */ /* 0x000fe4000c000000 */
[----:B------:R-:W-:Y:S02]  /*1660*/  UIMAD.WIDE.U32 UR10, UR7, UR8, URZ ;  /* 0x00000008070a72a5 */ /* 0x000fe4000f8e00ff */
[----:B------:R-:W-:Y:S02]  /*1670*/  @UP2 USHF.R.U32.HI UR6, URZ, UR9, UR12 ;  /* 0x00000009ff062299 */ /* 0x000fe4000801160c */
[----:B------:R-:W-:-:S03]  /*1680*/  UIMAD.WIDE.U32 UR12, UR4, UR8, URZ ;  /* 0x00000008040c72a5 */ /* 0x000fc6000f8e00ff */
[----:B------:R-:W-:Y:S02]  /*1690*/  UMOV UR10, UR11 ;  /* 0x0000000b000a7c82 */ /* 0x000fe40008000000 */
[----:B------:R-:W-:Y:S02]  /*16a0*/  @UP2 USHF.R.U32.HI UR7, URZ, UR9, UR10 ;  /* 0x00000009ff072299 */ /* 0x000fe4000801160a */
[----:B------:R-:W-:Y:S02]  /*16b0*/  UIMAD UR10, UR6, UR19, URZ ;  /* 0x00000013060a72a4 */ /* 0x000fe4000f8e02ff */
[----:B------:R-:W-:-:S04]  /*16c0*/  UIMAD UR7, UR7, UR19, URZ ;  /* 0x00000013070772a4 */ /* 0x000fc8000f8e02ff */
[----:B------:R-:W-:-:S03]  /*16d0*/  UISETP.GE.AND UP0, UPT, UR4, UR7, UPT ;  /* 0x000000070400728c */ /* 0x000fc6000bf06270 */
[----:B------:R-:W-:Y:S01]  /*16e0*/  UMOV UR7, UR13 ;  /* 0x0000000d00077c82 */ /* 0x000fe20008000000 */
[----:B------:R-:W-:Y:S02]  /*16f0*/  UISETP.GE.OR UP0, UPT, UR5, UR10, UP0 ;  /* 0x0000000a0500728c */ /* 0x000fe40008706670 */
[----:B------:R-:W-:Y:S02]  /*1700*/  UIMAD.WIDE.U32 UR10, UR5, UR8, URZ ;  /* 0x00000008050a72a5 */ /* 0x000fe4000f8e00ff */
[----:B------:R-:W-:Y:S02]  /*1710*/  USHF.R.U32.HI UR7, URZ, UR9, UR7 ;  /* 0x00000009ff077299 */ /* 0x000fe40008011607 */
[----:B------:R-:W-:Y:S02]  /*1720*/  UIADD3 UR10, UPT, UPT, -UR4, URZ, URZ ;  /* 0x000000ff040a7290 */ /* 0x000fe4000fffe1ff */
[----:B------:R-:W-:Y:S02]  /*1730*/  USEL UR7, UR4, UR7, !UP2 ;  /* 0x0000000704077287 */ /* 0x000fe4000d000000 */
[----:B------:R-:W-:Y:S01]  /*1740*/  UIMAD UR10, UR14, UR10, UR30 ;  /* 0x0000000a0e0a72a4 */ /* 0x000fe2000f8e021e */
[----:B------:R-:W-:Y:S01]  /*1750*/  @!UP0 UMOV UR8, UR11 ;  /* 0x0000000b00088c82 */ /* 0x000fe20008000000 */
[----:B------:R-:W-:-:S02]  /*1760*/  UIADD3 UR11, UPT, UPT, -UR5, URZ, URZ ;  /* 0x000000ff050b7290 */ /* 0x000fc4000fffe1ff */
[----:B------:R-:W-:Y:S02]  /*1770*/  @!UP0 USHF.R.U32.HI UR8, URZ, UR9, UR8 ;  /* 0x00000009ff088299 */ /* 0x000fe40008011608 */
[----:B------:R-:W-:Y:S02]  /*1780*/  UIADD3 UR9, UPT, UPT, -UR7, URZ, URZ ;  /* 0x000000ff07097290 */ /* 0x000fe4000fffe1ff */
[----:B------:R-:W-:Y:S02]  /*1790*/  @!UP0 USEL UR8, UR5, UR8, !UP2 ;  /* 0x0000000805088287 */ /* 0x000fe4000d000000 */
[----:B------:R-:W-:Y:S02]  /*17a0*/  UIMAD UR9, UR19, UR9, UR4 ;  /* 0x00000009130972a4 */ /* 0x000fe4000f8e0204 */
[----:B------:R-:W-:Y:S02]  /*17b0*/  @!UP0 UIADD3 UR7, UPT, UPT, UR7, -UR8, URZ ;  /* 0x8000000807078290 */ /* 0x000fe4000fffe0ff */
[----:B------:R-:W-:-:S02]  /*17c0*/  @!UP0 UIMAD UR6, UR9, UR6, UR8 ;  /* 0x00000006090682a4 */ /* 0x000fc4000f8e0208 */
[----:B------:R-:W-:Y:S02]  /*17d0*/  @!UP0 UIMAD UR4, UR7, UR19, UR5 ;  /* 0x00000013070482a4 */ /* 0x000fe4000f8e0205 */
[----:B------:R-:W-:Y:S02]  /*17e0*/  UIMAD UR20, UR21, UR11, UR20 ;  /* 0x0000000b151472a4 */ /* 0x000fe4000f8e0214 */
[----:B------:R-:W-:Y:S01]  /*17f0*/  UIMAD UR30, UR4, UR14, UR10 ;  /* 0x0000000e041e72a4 */ /* 0x000fe2000f8e020a */
[----:B------:R-:W-:Y:S02]  /*1800*/  @!UP0 UMOV UR5, UR6 ;  /* 0x0000000600058c82 */ /* 0x000fe40008000000 */
[----:B------:R-:W-:-:S12]  /*1810*/  UIMAD UR20, UR5, UR21, UR20 ;  /* 0x00000015051472a4 */ /* 0x000fd8000f8e0214 */
.L_x_19:
[----:B------:R-:W-:-:S09]  /*1820*/  UISETP.NE.AND UP0, UPT, UR23, 0x1, UPT ;  /* 0x000000011700788c */ /* 0x000fd2000bf05270 */
[----:B------:R-:W-:Y:S05]  /*1830*/  BRA.U UP0, `(.L_x_20) ;  /* 0x0000000100407547 */ /* 0x000fea000b800000 */
[----:B------:R-:W2:Y:S01]  /*1840*/  LDCU.128 UR8, c[0x0][0xb10] ;  /* 0x00016200ff0877ac */ /* 0x000ea20008000c00 */
[----:B------:R-:W3:Y:S01]  /*1850*/  LDCU UR12, c[0x0][0xb0c] ;  /* 0x00016180ff0c77ac */ /* 0x000ee20008000800 */
[----:B------:R-:W4:Y:S01]  /*1860*/  LDCU UR13, c[0x0][0xb20] ;  /* 0x00016400ff0d77ac */ /* 0x000f220008000800 */
[----:B--2---:R-:W-:Y:S02]  /*1870*/  UIMAD.WIDE.U32 UR4, UR20, UR8, URZ ;  /* 0x00000008140472a5 */ /* 0x004fe4000f8e00ff */
[----:B------:R-:W-:Y:S02]  /*1880*/  UIMAD.WIDE.U32 UR6, UR30, UR11, URZ ;  /* 0x0000000b1e0672a5 */ /* 0x000fe4000f8e00ff */
[----:B---3--:R-:W-:Y:S02]  /*1890*/  UISETP.NE.AND UP0, UPT, UR12, 0x1, UPT ;  /* 0x000000010c00788c */ /* 0x008fe4000bf05270 */
[----:B------:R-:W-:-:S03]  /*18a0*/  USHF.R.U32.HI UR5, URZ, UR9, UR5 ;  /* 0x00000009ff057299 */ /* 0x000fc60008011605 */
[----:B------:R-:W-:Y:S01]  /*18b0*/  UMOV UR4, UR7 ;  /* 0x0000000700047c82 */ /* 0x000fe20008000000 */
[----:B------:R-:W-:Y:S02]  /*18c0*/  USEL UR5, UR20, UR5, !UP0 ;  /* 0x0000000514057287 */ /* 0x000fe4000c000000 */
[----:B------:R-:W-:Y:S02]  /*18d0*/  UISETP.NE.AND UP0, UPT, UR10, 0x1, UPT ;  /* 0x000000010a00788c */ /* 0x000fe4000bf05270 */
[----:B----4-:R-:W-:-:S04]  /*18e0*/  USHF.R.U32.HI UR4, URZ, UR13, UR4 ;  /* 0x0000000dff047299 */ /* 0x010fc80008011604 */
[----:B------:R-:W-:-:S04]  /*18f0*/  USEL UR4, UR30, UR4, !UP0 ;  /* 0x000000041e047287 */ /* 0x000fc8000c000000 */
[----:B------:R-:W-:Y:S02]  /*1900*/  UIADD3 UR6, UPT, UPT, UR5, -UR4, URZ ;  /* 0x8000000405067290 */ /* 0x000fe4000fffe0ff */
[----:B------:R-:W-:Y:S02]  /*1910*/  UIADD3 UR4, UPT, UPT, -UR5, UR4, URZ ;  /* 0x0000000405047290 */ /* 0x000fe4000fffe1ff */
[----:B------:R-:W-:Y:S02]  /*1920*/  UIMAD UR30, UR6, UR10, UR30 ;  /* 0x0000000a061e72a4 */ /* 0x000fe4000f8e021e */
[----:B------:R-:W-:-:S12]  /*1930*/  UIMAD UR20, UR4, UR12, UR20 ;  /* 0x0000000c041472a4 */ /* 0x000fd8000f8e0214 */
.L_x_20:
[----:B------:R-:W-:Y:S01]  /*1940*/  UISETP.NE.AND UP0, UPT, UR18, 0x2, UPT ;  /* 0x000000021200788c */ /* 0x000fe2000bf05270 */
[----:B------:R-:W-:Y:S09]  /*1950*/  BRA.U !UP6, `(.L_x_21) ;  /* 0x000000010e0c7547 */ /* 0x000ff2000b800000 */
[----:B------:R-:W-:Y:S01]  /*1960*/  UCGABAR_WAIT ;  /* 0x0000000000007dc7 */ /* 0x000fe20008000000 */
[----:B------:R-:W-:Y:S01]  /*1970*/  CCTL.IVALL ;  /* 0x00000000ff00798f */ /* 0x000fe20002000000 */
[----:B------:R-:W-:Y:S05]  /*1980*/  BRA `(.L_x_22) ;  /* 0x0000000000047947 */ /* 0x000fea0003800000 */
.L_x_21:
[----:B------:R-:W-:Y:S06]  /*1990*/  BAR.SYNC.DEFER_BLOCKING 0x0 ;  /* 0x0000000000007b1d */ /* 0x000fec0000010000 */
.L_x_22:
[----:B------:R-:W-:Y:S05]  /*19a0*/  BRA.U UP0, `(.L_x_23) ;  /* 0x0000002100f07547 */ /* 0x000fea000b800000 */
[----:B------:R-:W2:Y:S01]  /*19b0*/  LDCU UR6, c[0x0][0x38c] ;  /* 0x00007180ff0677ac */ /* 0x000ea20008000800 */
[----:B------:R-:W3:Y:S01]  /*19c0*/  S2UR UR8, SR_CgaCtaId ;  /* 0x00000000000879c3 */ /* 0x000ee20000008800 */
[----:B------:R-:W-:Y:S01]  /*19d0*/  PLOP3.LUT P1, PT, PT, PT, UP3, 0x80, 0x8 ;  /* 0x000000000008781c */ /* 0x000fe20003f2f038 */
[----:B------:R-:W-:Y:S01]  /*19e0*/  IMAD.MOV.U32 R12, RZ, RZ, 0x1 ;  /* 0x00000001ff0c7424 */ /* 0x000fe200078e00ff */
[----:B------:R-:W-:Y:S01]  /*19f0*/  UMOV UR7, 0x400 ;  /* 0x0000040000077882 */ /* 0x000fe20000000000 */
[----:B------:R-:W-:Y:S01]  /*1a00*/  UISETP.NE.AND UP1, UPT, UR18, URZ, UPT ;  /* 0x000000ff1200728c */ /* 0x000fe2000bf25270 */
[----:B------:R-:W-:Y:S01]  /*1a10*/  ISETP.EQ.OR P2, PT, R0, RZ, P3 ;  /* 0x000000ff0000720c */ /* 0x000fe20001f42670 */
[----:B------:R-:W-:Y:S01]  /*1a20*/  USEL UR24, URZ, 0x1, UP4 ;  /* 0x00000001ff187887 */ /* 0x000fe2000a000000 */
[----:B------:R-:W-:Y:S02]  /*1a30*/  PLOP3.LUT P1, PT, P1, PT, PT, 0x8, 0x80 ;  /* 0x000000000080781c */ /* 0x000fe40000f2e170 */
[----:B------:R-:W-:Y:S01]  /*1a40*/  CS2R R10, SRZ ;  /* 0x00000000000a7805 */ /* 0x000fe2000001ff00 */
[----:B------:R-:W-:Y:S01]  /*1a50*/  IMAD.MOV.U32 R9, RZ, RZ, RZ ;  /* 0x000000ffff097224 */ /* 0x000fe200078e00ff */
[----:B------:R-:W4:Y:S01]  /*1a60*/  LDCU UR40, c[0x0][0x370] ;  /* 0x00006e00ff2877ac */ /* 0x000f220008000800 */
[----:B------:R-:W-:Y:S01]  /*1a70*/  IMAD.MOV.U32 R8, RZ, RZ, 0x1 ;  /* 0x00000001ff087424 */ /* 0x000fe200078e00ff */
[----:B------:R-:W1:Y:S01]  /*1a80*/  LDCU.64 UR26, c[0x0][0x348] ;  /* 0x00006900ff1a77ac */ /* 0x000e620008000a00 */
[----:B--2---:R-:W-:-:S02]  /*1a90*/  UIADD3 UR5, UPT, UPT, UR6, 0x1f, URZ ;  /* 0x0000001f06057890 */ /* 0x004fc4000fffe0ff */
[----:B------:R-:W-:Y:S02]  /*1aa0*/  USHF.R.U32.HI UR45, URZ, 0x5, UR28 ;  /* 0x00000005ff2d7899 */ /* 0x000fe4000801161c */
[----:B------:R-:W-:Y:S02]  /*1ab0*/  USHF.R.S32.HI UR4, URZ, 0x1f, UR5 ;  /* 0x0000001fff047899 */ /* 0x000fe40008011405 */
[----:B---3--:R-:W-:Y:S02]  /*1ac0*/  ULEA UR7, UR8, UR7, 0x18 ;  /* 0x0000000708077291 */ /* 0x008fe4000f8ec0ff */
[----:B------:R-:W-:Y:S02]  /*1ad0*/  ULEA.HI UR4, UR4, UR5, URZ, 0x5 ;  /* 0x0000000504047291 */ /* 0x000fe4000f8f28ff */
[----:B------:R-:W-:Y:S02]  /*1ae0*/  UIADD3 UR46, UPT, UPT, UR6, 0x3e, URZ ;  /* 0x0000003e062e7890 */ /* 0x000fe4000fffe0ff */
[----:B------:R-:W-:-:S02]  /*1af0*/  USHF.R.S32.HI UR43, URZ, 0x5, UR4 ;  /* 0x00000005ff2b7899 */ /* 0x000fc40008011404 */
[----:B------:R-:W-:Y:S02]  /*1b00*/  UIADD3 UR4, UPT, UPT, UR6, -0x1, URZ ;  /* 0xffffffff06047890 */ /* 0x000fe4000fffe0ff */
[----:B------:R-:W-:Y:S02]  /*1b10*/  UISETP.LT.U32.AND UP0, UPT, UR43, 0x22, UPT ;  /* 0x000000222b00788c */ /* 0x000fe4000bf01070 */
[----:B------:R-:W-:Y:S02]  /*1b20*/  UISETP.GE.U32.AND UP2, UPT, UR4, -0x3f, UPT ;  /* 0xffffffc10400788c */ /* 0x000fe4000bf46070 */
[----:B------:R-:W-:Y:S01]  /*1b30*/  USEL UR41, UR43, 0x22, UP0 ;  /* 0x000000222b297887 */ /* 0x000fe20008000000 */
[----:B------:R-:W2:Y:S03]  /*1b40*/  LDCU UR39, c[0x0][0x374] ;  /* 0x00006e80ff2777ac */ /* 0x000ea60008000800 */
[----:B------:R-:W-:-:S02]  /*1b50*/  UIADD3 UR21, UPT, UPT, UR41, -0x1, URZ ;  /* 0xffffffff29157890 */ /* 0x000fc4000fffe0ff */
[----:B------:R-:W-:-:S03]  /*1b60*/  USEL UR24, UR24, 0x2, UP1 ;  /* 0x0000000218187887 */ /* 0x000fc60008800000 */
[----:B------:R-:W-:Y:S02]  /*1b70*/  @UP2 UIADD3 UR21, UPT, UPT, UR41, URZ, URZ ;  /* 0x000000ff29152290 */ /* 0x000fe4000fffe0ff */
[----:B------:R-:W-:Y:S02]  /*1b80*/  UIADD3 UR29, UPT, UPT, UR7, 0x15600, UR28 ;  /* 0x00015600071d7890 */ /* 0x000fe4000fffe01c */
[----:B------:R-:W-:Y:S02]  /*1b90*/  UIADD3 UR44, UPT, UPT, UR43, -UR41, URZ ;  /* 0x800000292b2c7290 */ /* 0x000fe4000fffe0ff */
[----:B------:R-:W-:Y:S01]  /*1ba0*/  UIADD3 UR21, UPT, UPT, UR21, 0x1, URZ ;  /* 0x0000000115157890 */ /* 0x000fe2000fffe0ff */
[----:B-1--4-:R-:W-:-:S11]  /*1bb0*/  UMOV UR5, URZ ;  /* 0x000000ff00057c82 */ /* 0x012fd60008000000 */
.L_x_43:
[----:B-1----:R-:W1:Y:S02]  /*1bc0*/  S2UR UR4, SR_CgaCtaId ;  /* 0x00000000000479c3 */ /* 0x002e640000008800 */
[----:B-1----:R-:W-:-:S09]  /*1bd0*/  UISETP.NE.AND UP0, UPT, UR4, URZ, UPT ;  /* 0x000000ff0400728c */ /* 0x002fd2000bf05270 */
[----:B------:R-:W-:Y:S05]  /*1be0*/  BRA.U UP0, `(.L_x_24) ;  /* 0x0000000100287547 */ /* 0x000fea000b800000 */
[----:B------:R-:W-:Y:S02]  /*1bf0*/  LEA R0, R9, UR7, 0x3 ;  /* 0x0000000709007c11 */ /* 0x000fe4000f8e18ff */
[----:B------:R-:W-:-:S04]  /*1c00*/  SHF.L.U32 R3, R8, 0x1f, RZ ;  /* 0x0000001f08037819 */ /* 0x000fc800000006ff */
[----:B------:R-:W1:Y:S02]  /*1c10*/  SYNCS.PHASECHK.TRANS64.TRYWAIT P0, [R0+URZ+0x2c0], R3 ;  /* 0x0002c003000075a7 */ /* 0x000e6400080011ff */
[----:B-1----:R-:W-:Y:S05]  /*1c20*/  @!P0 BRA `(.L_x_25) ;  /* 0x0000007000008947 */ /* 0x002fea0003800000 */
.L_x_143:
[----:B------:R3:W-:Y:S01]  /*1c30*/  SYNCS.ARRIVE.TRANS64.A1T0 RZ, [R0+URZ+0x2b0], RZ ;  /* 0x0002b0ff00ff79a7 */ /* 0x0007e200081000ff */
[----:B------:R-:W-:-:S05]  /*1c40*/  VIADD R9, R9, 0x1 ;  /* 0x0000000109097836 */ /* 0x000fca0000000000 */
[----:B------:R-:W-:-:S04]  /*1c50*/  ISETP.NE.AND P0, PT, R9, 0x2, PT ;  /* 0x000000020900780c */ /* 0x000fc80003f05270 */
[----:B-1----:R-:W-:Y:S02]  /*1c60*/  SEL R3, RZ, 0x1, P0 ;  /* 0x00000001ff037807 */ /* 0x002fe40000000000 */
[----:B------:R-:W-:Y:S02]  /*1c70*/  SEL R9, R9, RZ, P0 ;  /* 0x000000ff09097207 */ /* 0x000fe40000000000 */
[----:B------:R-:W-:-:S07]  /*1c80*/  LOP3.LUT R8, R8, R3, RZ, 0x3c, !PT ;  /* 0x0000000308087212 */ /* 0x000fce00078e3cff */
.L_x_24:
[----:B------:R-:W-:Y:S01]  /*1c90*/  ULEA UR4, UR5, UR7, 0x3 ;  /* 0x0000000705047291 */ /* 0x000fe2000f8e18ff */
[----:B---3--:R-:W-:Y:S01]  /*1ca0*/  SHF.L.U32 R0, R12, 0x1f, RZ ;  /* 0x0000001f0c007819 */ /* 0x008fe200000006ff */
[----:B------:R-:W-:Y:S02]  /*1cb0*/  UISETP.GE.U32.AND UP0, UPT, UR46, 0x3f, UPT ;  /* 0x0000003f2e00788c */ /* 0x000fe4000bf06070 */
[----:B------:R-:W-:Y:S02]  /*1cc0*/  USHF.L.U32 UR35, UR20, 0x6, URZ ;  /* 0x0000000614237899 */ /* 0x000fe400080006ff */
[----:B------:R-:W-:Y:S01]  /*1cd0*/  ULEA UR19, UR30, UR45, 0x7 ;  /* 0x0000002d1e137291 */ /* 0x000fe2000f8e38ff */
[----:B------:R-:W-:Y:S02]  /*1ce0*/  UMOV UR13, URZ ;  /* 0x000000ff000d7c82 */ /* 0x000fe40008000000 */
[----:B------:R1:W3:Y:S02]  /*1cf0*/  SYNCS.PHASECHK.TRANS64.TRYWAIT P0, [UR4+0x110], R0 ;  /* 0x00011000ff0075a7 */ /* 0x0002e40008001104 */
[----:B------:R-:W-:Y:S07]  /*1d00*/  BRA.U !UP0, `(.L_x_26) ;  /* 0x0000000108bc7547 */ /* 0x000fee000b800000 */
[----:B------:R-:W-:Y:S01]  /*1d10*/  UMOV UR6, URZ ;  /* 0x000000ff00067c82 */ /* 0x000fe20008000000 */
[----:B------:R-:W-:-:S05]  /*1d20*/  UMOV UR4, UR5 ;  /* 0x0000000500047c82 */ /* 0x000fca0008000000 */
.L_x_32:
[----:B------:R-:W-:Y:S01]  /*1d30*/  ULEA UR33, UR4, UR7, 0x3 ;  /* 0x0000000704217291 */ /* 0x000fe2000f8e18ff */
[----:B---3--:R-:W-:Y:S01]  /*1d40*/  @!P3 MOV R2, 0x1800 ;  /* 0x000018000002b802 */ /* 0x008fe20000000f00 */
[----:B-1-34-:R-:W-:Y:S10]  /*1d50*/  @P0 BRA `(.L_x_27) ;  /* 0x00000000000c0947 */ /* 0x01aff40003800000 */
[----:B------:R-:W-:-:S04]  /*1d60*/  SHF.L.U32 R3, R12, 0x1f, RZ ;  /* 0x0000001f0c037819 */ /* 0x000fc800000006ff */
[----:B------:R-:W3:Y:S02]  /*1d70*/  SYNCS.PHASECHK.TRANS64.TRYWAIT P0, [UR33+0x110], R3 ;  /* 0x00011003ff0075a7 */ /* 0x000ee40008001121 */
[----:B---3--:R-:W-:Y:S05]  /*1d80*/  @!P0 BRA `(.L_x_28) ;  /* 0x0000006c00bc8947 */ /* 0x008fea0003800000 */
.L_x_27:
[----:B------:R3:W-:Y:S01]  /*1d90*/  @!P3 SYNCS.ARRIVE.TRANS64 RZ, [UR33], R2 ;  /* 0x00000002ffffb9a7 */ /* 0x0007e20008000021 */
[----:B------:R-:W-:-:S04]  /*1da0*/  ULOP3.LUT UR5, UR24, 0x2, URZ, 0xfc, !UPT ;  /* 0x0000000218057892 */ /* 0x000fc8000f8efcff */
[----:B------:R-:W-:-:S09]  /*1db0*/  UISETP.NE.AND UP0, UPT, UR5, 0x2, UPT ;  /* 0x000000020500788c */ /* 0x000fd2000bf05270 */
[----:B------:R-:W-:Y:S05]  /*1dc0*/  BRA.U UP0, `(.L_x_29) ;  /* 0x0000000100047547 */ /* 0x000fea000b800000 */
[----:B--2---:R-:W-:Y:S05]  /*1dd0*/  BPT.TRAP 0x1 ;  /* 0x000000040000795c */ /* 0x004fea0000300000 */
.L_x_29:
[----:B------:R-:W-:Y:S04]  /*1de0*/  BSSY.RECONVERGENT B0, `(.L_x_30) ;  /* 0x0000003000007945 */ /* 0x000fe80003800200 */
[----:B------:R-:W-:Y:S05]  /*1df0*/  @P2 BRA `(.L_x_31) ;  /* 0x0000000000042947 */ /* 0x000fea0003800000 */
[----:B--2---:R-:W-:Y:S05]  /*1e00*/  BPT.TRAP 0x1 ;  /* 0x000000040000795c */ /* 0x004fea0000300000 */
.L_x_31:
[----:B--2---:R-:W-:Y:S05]  /*1e10*/  BSYNC.RECONVERGENT B0 ;  /* 0x0000000000007941 */ /* 0x004fea0003800200 */
.L_x_30:
[----:B------:R-:W-:Y:S02]  /*1e20*/  UIADD3 UR5, UPT, UPT, UR4, 0x1, URZ ;  /* 0x0000000104057890 */ /* 0x000fe4000fffe0ff */
[----:B------:R-:W-:Y:S02]  /*1e30*/  USHF.L.U32 UR34, UR6, 0x5, URZ ;  /* 0x0000000506227899 */ /* 0x000fe400080006ff */
[----:B------:R-:W-:Y:S02]  /*1e40*/  UISETP.NE.AND UP0, UPT, UR5, 0x22, UPT ;  /* 0x000000220500788c */ /* 0x000fe4000bf05270 */
[----:B------:R-:W-:Y:S02]  /*1e50*/  UIADD3 UR6, UPT, UPT, UR6, 0x1, URZ ;  /* 0x0000000106067890 */ /* 0x000fe4000fffe0ff */
[----:B------:R-:W-:Y:S02]  /*1e60*/  USEL UR9, URZ, 0x1, UP0 ;  /* 0x00000001ff097887 */ /* 0x000fe40008000000 */
[----:B------:R-:W-:-:S02]  /*1e70*/  USEL UR5, UR5, URZ, UP0 ;  /* 0x000000ff05057287 */ /* 0x000fc40008000000 */
[----:B------:R-:W-:Y:S02]  /*1e80*/  ULEA UR32, UR4, UR7, 0xb ;  /* 0x0000000704207291 */ /* 0x000fe4000f8e58ff */
[----:B------:R-:W-:Y:S01]  /*1e90*/  ULEA UR8, UR5, UR7, 0x3 ;  /* 0x0000000705087291 */ /* 0x000fe2000f8e18ff */
[----:B------:R-:W-:Y:S01]  /*1ea0*/  LOP3.LUT R12, R12, UR9, RZ, 0x3c, !PT ;  /* 0x000000090c0c7c12 */ /* 0x000fe2000f8e3cff */
[----:B------:R-:W-:Y:S02]  /*1eb0*/  UIADD3 UR10, UP1, UPT, UR26, 0x80, URZ ;  /* 0x000000801a0a7890 */ /* 0x000fe4000ff3e0ff */
[----:B------:R-:W-:Y:S01]  /*1ec0*/  ULEA UR16, UR4, UR28, 0xc ;  /* 0x0000001c04107291 */ /* 0x000fe2000f8e60ff */
[----:B-1----:R-:W-:Y:S01]  /*1ed0*/  SHF.L.U32 R0, R12, 0x1f, RZ ;  /* 0x0000001f0c007819 */ /* 0x002fe200000006ff */
[----:B------:R-:W-:Y:S02]  /*1ee0*/  UIADD3.X UR11, UPT, UPT, URZ, UR27, URZ, UP1, !UPT ;  /* 0x0000001bff0b7290 */ /* 0x000fe40008ffe4ff */
[----:B------:R-:W-:Y:S01]  /*1ef0*/  UIADD3 UR32, UPT, UPT, UR32, 0x4600, URZ ;  /* 0x0000460020207890 */ /* 0x000fe2000fffe0ff */
[----:B------:R4:W1:Y:S01]  /*1f00*/  SYNCS.PHASECHK.TRANS64.TRYWAIT P0, [UR8+0x110], R0 ;  /* 0x00011000ff0075a7 */ /* 0x0008620008001108 */
[----:B------:R-:W-:-:S02]  /*1f10*/  UIADD3 UR8, UP0, UPT, UR26, 0x180, URZ ;  /* 0x000001801a087890 */ /* 0x000fc4000ff1e0ff */
[----:B------:R-:W-:Y:S02]  /*1f20*/  UIADD3 UR16, UPT, UPT, UR7, 0x15600, UR16 ;  /* 0x0001560007107890 */ /* 0x000fe4000fffe010 */
[----:B------:R-:W-:Y:S02]  /*1f30*/  UIADD3.X UR9, UPT, UPT, URZ, UR27, URZ, UP0, !UPT ;  /* 0x0000001bff097290 */ /* 0x000fe400087fe4ff */
[----:B------:R-:W-:Y:S01]  /*1f40*/  UISETP.NE.AND UP0, UPT, UR6, UR21, UPT ;  /* 0x000000150600728c */ /* 0x000fe2000bf05270 */
[----:B------:R-:W-:Y:S01]  /*1f50*/  UMOV UR12, 0x0 ;  /* 0x00000000000c7882 */ /* 0x000fe20000000000 */
[----:B------:R-:W-:Y:S01]  /*1f60*/  UMOV UR13, 0x10000000 ;  /* 0x10000000000d7882 */ /* 0x000fe20000000000 */
[----:B------:R-:W-:Y:S01]  /*1f70*/  UMOV UR4, 0x30000 ;  /* 0x0003000000047882 */ /* 0x000fe20000000000 */
[----:B------:R-:W-:Y:S01]  /*1f80*/  UMOV UR20, UR36 ;  /* 0x0000002400147c82 */ /* 0x000fe20008000000 */
[----:B------:R-:W-:Y:S01]  /*1f90*/  UMOV UR17, UR33 ;  /* 0x0000002100117c82 */ /* 0x000fe20008000000 */
[----:B------:R-:W-:Y:S01]  /*1fa0*/  UMOV UR18, UR34 ;  /* 0x0000002200127c82 */ /* 0x000fe20008000000 */
[----:B------:R-:W-:Y:S01]  /*1fb0*/  UTMALDG.3D [UR32], [UR10], desc[UR12] ;  /* 0x00000c200a0075b4 */ /* 0x000fe20008011000 */
[----:B------:R2:W-:Y:S02]  /*1fc0*/  UTMALDG.3D.MULTICAST [UR16], [UR8], UR4, desc[UR12] ;  /* 0x00000c10080073b4 */ /* 0x0005e40008011804 */
[----:B--2---:R-:W-:Y:S01]  /*1fd0*/  UMOV UR13, UR21 ;  /* 0x00000015000d7c82 */ /* 0x004fe20008000000 */
[----:B------:R-:W-:Y:S01]  /*1fe0*/  UMOV UR4, UR5 ;  /* 0x0000000500047c82 */ /* 0x000fe20008000000 */
[----:B------:R-:W-:Y:S05]  /*1ff0*/  BRA.U UP0, `(.L_x_32) ;  /* 0xfffffffd004c7547 */ /* 0x000fea000b83ffff */
.L_x_26:
[----:B------:R-:W-:Y:S01]  /*2000*/  ULEA UR4, UR5, UR7, 0x3 ;  /* 0x0000000705047291 */ /* 0x000fe2000f8e18ff */
[----:B-1--4-:R-:W-:Y:S01]  /*2010*/  SHF.L.U32 R0, R12, 0x1f, RZ ;  /* 0x0000001f0c007819 */ /* 0x012fe200000006ff */
[----:B------:R-:W-:Y:S01]  /*2020*/  @!P1 SYNCS.ARRIVE.TRANS64.A1T0 RZ, [UR7+0x248], RZ ;  /* 0x000248ffffff99a7 */ /* 0x000fe20008100007 */
[----:B------:R-:W-:-:S06]  /*2030*/  UISETP.GT.AND UP0, UPT, UR43, UR41, UPT ;  /* 0x000000292b00728c */ /* 0x000fcc000bf04270 */
[----:B---3--:R1:W3:Y:S03]  /*2040*/  SYNCS.PHASECHK.TRANS64.TRYWAIT P0, [UR4+0x110], R0 ;  /* 0x00011000ff0075a7 */ /* 0x0082e60008001104 */
[----:B------:R-:W-:Y:S05]  /*2050*/  BRA.U !UP0, `(.L_x_33) ;  /* 0x0000000108bc7547 */ /* 0x000fea000b800000 */
[----:B------:R-:W-:Y:S01]  /*2060*/  UIADD3 UR25, UPT, UPT, UR44, UR13, URZ ;  /* 0x0000000d2c197290 */ /* 0x000fe2000fffe0ff */
[----:B------:R-:W-:-:S11]  /*2070*/  UMOV UR4, UR5 ;  /* 0x0000000500047c82 */ /* 0x000fd60008000000 */
.L_x_39:
[----:B------:R-:W-:Y:S01]  /*2080*/  ULEA UR9, UR4, UR7, 0x3 ;  /* 0x0000000704097291 */ /* 0x000fe2000f8e18ff */
[----:B---3--:R-:W-:Y:S01]  /*2090*/  @!P3 MOV R2, 0x1800 ;  /* 0x000018000002b802 */ /* 0x008fe20000000f00 */
[----:B-1-3--:R-:W-:Y:S10]  /*20a0*/  @P0 BRA `(.L_x_34) ;  /* 0x00000000000c0947 */ /* 0x00aff40003800000 */
[----:B------:R-:W-:-:S04]  /*20b0*/  SHF.L.U32 R3, R12, 0x1f, RZ ;  /* 0x0000001f0c037819 */ /* 0x000fc800000006ff */
[----:B------:R-:W3:Y:S02]  /*20c0*/  SYNCS.PHASECHK.TRANS64.TRYWAIT P0, [UR9+0x110], R3 ;  /* 0x00011003ff0075a7 */ /* 0x000ee40008001109 */
[----:B---3--:R-:W-:Y:S05]  /*20d0*/  @!P0 BRA `(.L_x_35) ;  /* 0x0000006c00008947 */ /* 0x008fea0003800000 */
.L_x_34:
[----:B------:R3:W-:Y:S01]  /*20e0*/  @!P3 SYNCS.ARRIVE.TRANS64 RZ, [UR9], R2 ;  /* 0x00000002ffffb9a7 */ /* 0x0007e20008000009 */
[----:B------:R-:W-:-:S04]  /*20f0*/  ULOP3.LUT UR5, UR24, 0x2, URZ, 0xfc, !UPT ;  /* 0x0000000218057892 */ /* 0x000fc8000f8efcff */
[----:B------:R-:W-:-:S09]  /*2100*/  UISETP.NE.AND UP0, UPT, UR5, 0x2, UPT ;  /* 0x000000020500788c */ /* 0x000fd2000bf05270 */
[----:B------:R-:W-:Y:S05]  /*2110*/  BRA.U UP0, `(.L_x_36) ;  /* 0x0000000100047547 */ /* 0x000fea000b800000 */
[----:B--2---:R-:W-:Y:S05]  /*2120*/  BPT.TRAP 0x1 ;  /* 0x000000040000795c */ /* 0x004fea0000300000 */
.L_x_36:
[----:B------:R-:W-:Y:S04]  /*2130*/  BSSY.RECONVERGENT B0, `(.L_x_37) ;  /* 0x0000003000007945 */ /* 0x000fe80003800200 */
[----:B------:R-:W-:Y:S05]  /*2140*/  @P2 BRA `(.L_x_38) ;  /* 0x0000000000042947 */ /* 0x000fea0003800000 */
[----:B--2---:R-:W-:Y:S05]  /*2150*/  BPT.TRAP 0x1 ;  /* 0x000000040000795c */ /* 0x004fea0000300000 */
.L_x_38:
[----:B--2---:R-:W-:Y:S05]  /*2160*/  BSYNC.RECONVERGENT B0 ;  /* 0x0000000000007941 */ /* 0x004fea0003800200 */
.L_x_37:
[----:B------:R-:W-:Y:S02]  /*2170*/  UIADD3 UR5, UPT, UPT, UR4, 0x1, URZ ;  /* 0x0000000104057890 */ /* 0x000fe4000fffe0ff */
[----:B------:R-:W-:Y:S02]  /*2180*/  UIADD3 UR14, UP1, UPT, UR26, 0x80, URZ ;  /* 0x000000801a0e7890 */ /* 0x000fe4000ff3e0ff */
[----:B------:R-:W-:Y:S02]  /*2190*/  UISETP.NE.AND UP0, UPT, UR5, 0x22, UPT ;  /* 0x000000220500788c */ /* 0x000fe4000bf05270 */
[----:B------:R-:W-:Y:S02]  /*21a0*/  USHF.L.U32 UR10, UR13, 0x5, URZ ;  /* 0x000000050d0a7899 */ /* 0x000fe400080006ff */
[----:B------:R-:W-:Y:S02]  /*21b0*/  USEL UR8, URZ, 0x1, UP0 ;  /* 0x00000001ff087887 */ /* 0x000fe40008000000 */
[----:B------:R-:W-:-:S02]  /*21c0*/  USEL UR5, UR5, URZ, UP0 ;  /* 0x000000ff05057287 */ /* 0x000fc40008000000 */
[----:B------:R-:W-:Y:S02]  /*21d0*/  UIADD3 UR22, UP0, UPT, UR26, 0x180, URZ ;  /* 0x000001801a167890 */ /* 0x000fe4000ff1e0ff */
[----:B------:R-:W-:Y:S01]  /*21e0*/  LOP3.LUT R12, R12, UR8, RZ, 0x3c, !PT ;  /* 0x000000080c0c7c12 */ /* 0x000fe2000f8e3cff */
[----:B------:R-:W-:Y:S02]  /*21f0*/  ULEA UR8, UR4, UR7, 0xb ;  /* 0x0000000704087291 */ /* 0x000fe4000f8e58ff */
[----:B------:R-:W-:Y:S01]  /*2200*/  ULEA UR6, UR5, UR7, 0x3 ;  /* 0x0000000705067291 */ /* 0x000fe2000f8e18ff */
[----:B-1----:R-:W-:Y:S01]  /*2210*/  SHF.L.U32 R0, R12, 0x1f, RZ ;  /* 0x0000001f0c007819 */ /* 0x002fe200000006ff */
[----:B------:R-:W-:Y:S02]  /*2220*/  UIADD3 UR8, UPT, UPT, UR8, 0x4600, URZ ;  /* 0x0000460008087890 */ /* 0x000fe4000fffe0ff */
[----:B------:R-:W-:Y:S02]  /*2230*/  UIADD3.X UR15, UPT, UPT, URZ, UR27, URZ, UP1, !UPT ;  /* 0x0000001bff0f7290 */ /* 0x000fe40008ffe4ff */
[----:B------:R-:W-:-:S02]  /*2240*/  ULEA UR16, UR4, UR29, 0xc ;  /* 0x0000001d04107291 */ /* 0x000fc4000f8e60ff */
[----:B------:R-:W-:Y:S01]  /*2250*/  UIADD3.X UR23, UPT, UPT, URZ, UR27, URZ, UP0, !UPT ;  /* 0x0000001bff177290 */ /* 0x000fe200087fe4ff */
[----:B------:R4:W1:Y:S01]  /*2260*/  SYNCS.PHASECHK.TRANS64.TRYWAIT P0, [UR6+0x110], R0 ;  /* 0x00011000ff0075a7 */ /* 0x0008620008001106 */
[----:B------:R-:W-:Y:S01]  /*2270*/  UMOV UR30, 0x0 ;  /* 0x00000000001e7882 */ /* 0x000fe20000000000 */
[----:B------:R-:W-:Y:S01]  /*2280*/  UMOV UR31, 0x10000000 ;  /* 0x10000000001f7882 */ /* 0x000fe20000000000 */
[----:B------:R-:W-:Y:S01]  /*2290*/  UMOV UR11, UR35 ;  /* 0x00000023000b7c82 */ /* 0x000fe20008000000 */
[----:B------:R-:W-:Y:S01]  /*22a0*/  UMOV UR12, UR36 ;  /* 0x00000024000c7c82 */ /* 0x000fe20008000000 */
[----:B------:R-:W-:Y:S01]  /*22b0*/  UMOV UR6, 0x30000 ;  /* 0x0003000000067882 */ /* 0x000fe20000000000 */
[----:B------:R-:W-:Y:S01]  /*22c0*/  UMOV UR20, UR36 ;  /* 0x0000002400147c82 */ /* 0x000fe20008000000 */
[----:B------:R-:W-:Y:S01]  /*22d0*/  UMOV UR17, UR9 ;  /* 0x0000000900117c82 */ /* 0x000fe20008000000 */
[----:B------:R-:W-:Y:S01]  /*22e0*/  UMOV UR18, UR10 ;  /* 0x0000000a00127c82 */ /* 0x000fe20008000000 */
[----:B------:R4:W-:Y:S01]  /*22f0*/  UTMALDG.3D [UR8], [UR14], desc[UR30] ;  /* 0x00001e080e0075b4 */ /* 0x0009e20008011000 */
[----:B------:R-:W-:Y:S01]  /*2300*/  UIADD3 UR13, UPT, UPT, UR13, 0x1, URZ ;  /* 0x000000010d0d7890 */ /* 0x000fe2000fffe0ff */
[----:B------:R-:W-:-:S03]  /*2310*/  UMOV UR4, UR5 ;  /* 0x0000000500047c82 */ /* 0x000fc60008000000 */
[----:B------:R-:W-:Y:S01]  /*2320*/  UISETP.NE.AND UP0, UPT, UR13, UR25, UPT ;  /* 0x000000190d00728c */ /* 0x000fe2000bf05270 */
[----:B------:R4:W-:Y:S08]  /*2330*/  UTMALDG.3D.MULTICAST [UR16], [UR22], UR6, desc[UR30] ;  /* 0x00001e10160073b4 */ /* 0x0009f00008011806 */
[----:B----4-:R-:W-:Y:S05]  /*2340*/  BRA.U UP0, `(.L_x_39) ;  /* 0xfffffffd004c7547 */ /* 0x010fea000b83ffff */
.L_x_33:
[C---:B------:R-:W-:Y:S01]  /*2350*/  LEA R3, R11.reuse, UR7, 0x3 ;  /* 0x000000070b037c11 */ /* 0x040fe2000f8e18ff */
[----:B------:R-:W-:Y:S01]  /*2360*/  NOP ;  /* 0x0000000000007918 */ /* 0x000fe20000000000 */
[----:B-1----:R-:W-:Y:S02]  /*2370*/  SHF.L.U32 R0, R10, 0x1f, RZ ;  /* 0x0000001f0a007819 */ /* 0x002fe400000006ff */
[----:B------:R-:W-:Y:S02]  /*2380*/  LEA R5, R11, UR7, 0x4 ;  /* 0x000000070b057c11 */ /* 0x000fe4000f8e20ff */
[----:B---3--:R-:W1:Y:S02]  /*2390*/  SYNCS.PHASECHK.TRANS64.TRYWAIT P0, [R3+URZ+0x250], R0 ;  /* 0x00025000030075a7 */ /* 0x008e6400080011ff */
[----:B-1----:R-:W-:Y:S05]  /*23a0*/  @!P0 BRA `(.L_x_40) ;  /* 0x0000006800648947 */ /* 0x002fea0003800000 */
.L_x_146:
[----:B------:R-:W3:Y:S01]  /*23b0*/  LDS.128 R4, [R5+0x2e0] ;  /* 0x0002e00005047984 */ /* 0x000ee20000000c00 */
[----:B------:R-:W-:Y:S01]  /*23c0*/  UISETP.GE.AND UP0, UPT, UR42, 0x1, UPT ;  /* 0x000000012a00788c */ /* 0x000fe2000bf06270 */
[----:B------:R-:W-:Y:S01]  /*23d0*/  @!PT LDS RZ, [RZ] ;  /* 0x00000000fffff984 */ /* 0x000fe20000000800 */
[----:B------:R-:W-:Y:S01]  /*23e0*/  @!PT LDS RZ, [RZ] ;  /* 0x00000000fffff984 */ /* 0x000fe20000000800 */
[----:B------:R-:W-:Y:S01]  /*23f0*/  @!PT LDS RZ, [RZ] ;  /* 0x00000000fffff984 */ /* 0x000fe20000000800 */
[----:B------:R-:W-:Y:S01]  /*2400*/  @!PT LDS RZ, [RZ] ;  /* 0x00000000fffff984 */ /* 0x000fe20000000800 */
[----:B------:R4:W-:Y:S06]  /*2410*/  MEMBAR.ALL.CTA ;  /* 0x0000000000007992 */ /* 0x0009ec0000008000 */
[----:B----4-:R-:W4:Y:S01]  /*2420*/  FENCE.VIEW.ASYNC.S ;  /* 0x00000000000073c6 */ /* 0x010f220000000000 */
[----:B---3--:R-:W-:-:S13]  /*2430*/  LOP3.LUT P0, RZ, R6, 0x1, RZ, 0xc0, !PT ;  /* 0x0000000106ff7812 */ /* 0x008fda000780c0ff */
[----:B----4-:R-:W-:Y:S01]  /*2440*/  VOTEU.ANY UP1, P0 ;  /* 0x0000000000ff7886 */ /* 0x010fe20000020100 */
[----:B------:R-:W-:-:S13]  /*2450*/  PLOP3.LUT P0, PT, PT, PT, UP1, 0x80, 0x8 ;  /* 0x000000000008781c */ /* 0x000fda0003f0f018 */
[----:B-1----:R-:W-:Y:S02]  /*2460*/  @P0 LOP3.LUT R0, R5, 0xffff, RZ, 0xc0, !PT ;  /* 0x0000ffff05000812 */ /* 0x002fe400078ec0ff */
[----:B------:R-:W-:Y:S02]  /*2470*/  @P0 MOV R2, R4 ;  /* 0x0000000400020202 */ /* 0x000fe40000000f00 */
[----:B------:R-:W-:Y:S01]  /*2480*/  @P0 R2UR UR6, R0 ;  /* 0x00000000000602ca */ /* 0x000fe200000e0000 */
[----:B------:R-:W-:Y:S01]  /*2490*/  VIADD R0, R3, 0x260 ;  /* 0x0000026003007836 */ /* 0x000fe20000000000 */
[----:B------:R-:W-:Y:S02]  /*24a0*/  @P0 SHF.R.U32.HI R4, RZ, 0x10, R5 ;  /* 0x00000010ff040819 */ /* 0x000fe40000011605 */
[----:B------:R-:W-:Y:S02]  /*24b0*/  @P0 R2UR UR8, R2 ;  /* 0x00000000020802ca */ /* 0x000fe400000e0000 */
[----:B------:R-:W-:-:S02]  /*24c0*/  PRMT R0, RZ, 0x654, R0 ;  /* 0x00000654ff007816 */ /* 0x000fc40000000000 */
[----:B------:R-:W-:Y:S02]  /*24d0*/  @P0 R2UR UR4, R4 ;  /* 0x00000000040402ca */ /* 0x000fe400000e0000 */
[----:B------:R1:W-:Y:S03]  /*24e0*/  SYNCS.ARRIVE.TRANS64.RED.A1T0 RZ, [R0+URZ], RZ ;  /* 0x000000ff00ff79a7 */ /* 0x0003e600081004ff */
[----:B------:R-:W-:-:S04]  /*24f0*/  @UP1 UMOV UR37, UR6 ;  /* 0x0000000600251c82 */ /* 0x000fc80008000000 */
[----:B------:R-:W-:-:S04]  /*2500*/  @UP1 UMOV UR38, UR8 ;  /* 0x0000000800261c82 */ /* 0x000fc80008000000 */
[----:B------:R-:W-:Y:S01]  /*2510*/  @UP1 UMOV UR36, UR4 ;  /* 0x0000000400241c82 */ /* 0x000fe20008000000 */
[----:B------:R-:W-:Y:S05]  /*2520*/  BRA.U !UP0, `(.L_x_41) ;  /* 0x0000000108d47547 */ /* 0x000fea000b800000 */
[----:B------:R-:W2:Y:S01]  /*2530*/  LDCU.128 UR12, c[0x0][0xb10] ;  /* 0x00016200ff0c77ac */ /* 0x000ea20008000c00 */
[----:B------:R-:W3:Y:S01]  /*2540*/  LDCU UR25, c[0x0][0xb20] ;  /* 0x00016400ff1977ac */ /* 0x000ee20008000800 */
[----:B------:R-:W4:Y:S01]  /*2550*/  LDCU UR20, c[0x0][0xb0c] ;  /* 0x00016180ff1477ac */ /* 0x000f220008000800 */
[----:B------:R-:W1:Y:S01]  /*2560*/  LDCU.64 UR10, c[0x0][0xb28] ;  /* 0x00016500ff0a77ac */ /* 0x000e620008000a00 */
[----:B------:R-:W-:Y:S02]  /*2570*/  UISETP.NE.AND UP3, UPT, UR42, 0x1, UPT ;  /* 0x000000012a00788c */ /* 0x000fe4000bf65270 */
[----:B--2---:R-:W-:Y:S02]  /*2580*/  UIMAD.WIDE.U32 UR16, UR39, UR15, URZ ;  /* 0x0000000f271072a5 */ /* 0x004fe4000f8e00ff */
[----:B------:R-:W-:Y:S02]  /*2590*/  UIMAD.WIDE.U32 UR8, UR40, UR12, URZ ;  /* 0x0000000c280872a5 */ /* 0x000fe4000f8e00ff */
[----:B------:R-:W-:-:S02]  /*25a0*/  UISETP.NE.AND UP0, UPT, UR14, 0x1, UPT ;  /* 0x000000010e00788c */ /* 0x000fc4000bf05270 */
[----:B------:R-:W-:Y:S01]  /*25b0*/  UIMAD.WIDE.U32 UR22, UR37, UR15, URZ ;  /* 0x0000000f251672a5 */ /* 0x000fe2000f8e00ff */
[----:B------:R-:W-:Y:S02]  /*25c0*/  UMOV UR16, UR17 ;  /* 0x0000001100107c82 */ /* 0x000fe40008000000 */
[----:B------:R-:W-:Y:S01]  /*25d0*/  UMOV UR8, UR9 ;  /* 0x0000000900087c82 */ /* 0x000fe20008000000 */
[----:B---3--:R-:W-:Y:S02]  /*25e0*/  USHF.R.U32.HI UR16, URZ, UR25, UR16 ;  /* 0x00000019ff107299 */ /* 0x008fe40008011610 */
[----:B----4-:R-:W-:Y:S02]  /*25f0*/  UISETP.NE.AND UP2, UPT, UR20, 0x1, UPT ;  /* 0x000000011400788c */ /* 0x010fe4000bf45270 */
[----:B------:R-:W-:Y:S02]  /*2600*/  USHF.R.U32.HI UR8, URZ, UR13, UR8 ;  /* 0x0000000dff087299 */ /* 0x000fe40008011608 */
[----:B------:R-:W-:-:S02]  /*2610*/  USEL UR6, UR39, UR16, !UP0 ;  /* 0x0000001027067287 */ /* 0x000fc4000c000000 */
[----:B------:R-:W-:Y:S02]  /*2620*/  USEL UR8, UR40, UR8, !UP2 ;  /* 0x0000000828087287 */ /* 0x000fe4000d000000 */
[----:B-1----:R-:W-:Y:S01]  /*2630*/  UIMAD.WIDE.U32 UR16, UR6, UR10, URZ ;  /* 0x0000000a061072a5 */ /* 0x002fe2000f8e00ff */
[----:B------:R-:W-:Y:S01]  /*2640*/  UMOV UR4, UR23 ;  /* 0x0000001700047c82 */ /* 0x000fe20008000000 */
[----:B------:R-:W-:Y:S02]  /*2650*/  UIMAD.WIDE.U32 UR18, UR38, UR12, URZ ;  /* 0x0000000c261272a5 */ /* 0x000fe4000f8e00ff */
[----:B------:R-:W-:-:S03]  /*2660*/  UIMAD.WIDE.U32 UR22, UR8, UR10, URZ ;  /* 0x0000000a081672a5 */ /* 0x000fc6000f8e00ff */
[----:B------:R-:W-:Y:S01]  /*2670*/  UMOV UR16, UR17 ;  /* 0x0000001100107c82 */ /* 0x000fe20008000000 */
[----:B------:R-:W-:Y:S02]  /*2680*/  USHF.R.U32.HI UR4, URZ, UR25, UR4 ;  /* 0x00000019ff047299 */ /* 0x000fe40008011604 */
[----:B------:R-:W-:Y:S01]  /*2690*/  @UP3 USHF.R.U32.HI UR6, URZ, UR11, UR16 ;  /* 0x0000000bff063299 */ /* 0x000fe20008011610 */
[----:B------:R-:W-:Y:S01]  /*26a0*/  UMOV UR18, UR19 ;  /* 0x0000001300127c82 */ /* 0x000fe20008000000 */
[----:B------:R-:W-:Y:S01]  /*26b0*/  UMOV UR22, UR23 ;  /* 0x0000001700167c82 */ /* 0x000fe20008000000 */
[----:B------:R-:W-:Y:S02]  /*26c0*/  USHF.R.U32.HI UR13, URZ, UR13, UR18 ;  /* 0x0000000dff0d7299 */ /* 0x000fe40008011612 */
[----:B------:R-:W-:Y:S02]  /*26d0*/  USEL UR4, UR37, UR4, !UP0 ;  /* 0x0000000425047287 */ /* 0x000fe4000c000000 */
[----:B------:R-:W-:-:S02]  /*26e0*/  @UP3 USHF.R.U32.HI UR8, URZ, UR11, UR22 ;  /* 0x0000000bff083299 */ /* 0x000fc40008011616 */
[----:B------:R-:W-:Y:S02]  /*26f0*/  UIMAD UR9, UR42, UR6, URZ ;  /* 0x000000062a0972a4 */ /* 0x000fe4000f8e02ff */
[----:B------:R-:W-:Y:S02]  /*2700*/  USEL UR6, UR38, UR13, !UP2 ;  /* 0x0000000d26067287 */ /* 0x000fe4000d000000 */
[----:B------:R-:W-:Y:S02]  /*2710*/  UIMAD UR12, UR42, UR8, URZ ;  /* 0x000000082a0c72a4 */ /* 0x000fe4000f8e02ff */
[----:B------:R-:W-:Y:S02]  /*2720*/  UISETP.GE.AND UP0, UPT, UR4, UR9, UPT ;  /* 0x000000090400728c */ /* 0x000fe4000bf06270 */
[----:B------:R-:W-:Y:S02]  /*2730*/  UIMAD.WIDE.U32 UR16, UR4, UR10, URZ ;  /* 0x0000000a041072a5 */ /* 0x000fe4000f8e00ff */
[----:B------:R-:W-:-:S02]  /*2740*/  UISETP.GE.OR UP0, UPT, UR6, UR12, UP0 ;  /* 0x0000000c0600728c */ /* 0x000fc40008706670 */
[----:B------:R-:W-:Y:S02]  /*2750*/  UIMAD.WIDE.U32 UR12, UR6, UR10, URZ ;  /* 0x0000000a060c72a5 */ /* 0x000fe4000f8e00ff */
[----:B------:R-:W-:Y:S01]  /*2760*/  UIADD3 UR15, UPT, UPT, -UR4, URZ, URZ ;  /* 0x000000ff040f7290 */ /* 0x000fe2000fffe1ff */
[----:B------:R-:W-:Y:S01]  /*2770*/  UMOV UR10, UR17 ;  /* 0x00000011000a7c82 */ /* 0x000fe20008000000 */
[----:B------:R-:W-:Y:S02]  /*2780*/  UIADD3 UR12, UPT, UPT, -UR6, URZ, URZ ;  /* 0x000000ff060c7290 */ /* 0x000fe4000fffe1ff */
[----:B------:R-:W-:-:S03]  /*2790*/  USHF.R.U32.HI UR10, URZ, UR11, UR10 ;  /* 0x0000000bff0a7299 */ /* 0x000fc6000801160a */
[----:B------:R-:W-:Y:S01]  /*27a0*/  @!UP0 UMOV UR9, UR13 ;  /* 0x0000000d00098c82 */ /* 0x000fe20008000000 */
[----:B------:R-:W-:Y:S02]  /*27b0*/  UIMAD UR15, UR14, UR15, UR37 ;  /* 0x0000000f0e0f72a4 */ /* 0x000fe4000f8e0225 */
[----:B------:R-:W-:Y:S02]  /*27c0*/  USEL UR10, UR4, UR10, !UP3 ;  /* 0x0000000a040a7287 */ /* 0x000fe4000d800000 */
[----:B------:R-:W-:Y:S02]  /*27d0*/  @!UP0 USHF.R.U32.HI UR9, URZ, UR11, UR9 ;  /* 0x0000000bff098299 */ /* 0x000fe40008011609 */
[----:B------:R-:W-:Y:S02]  /*27e0*/  UIADD3 UR11, UPT, UPT, -UR10, URZ, URZ ;  /* 0x000000ff0a0b7290 */ /* 0x000fe4000fffe1ff */
[----:B------:R-:W-:Y:S02]  /*27f0*/  @!UP0 USEL UR9, UR6, UR9, !UP3 ;  /* 0x0000000906098287 */ /* 0x000fe4000d800000 */
[----:B------:R-:W-:-:S02]  /*2800*/  UIMAD UR11, UR42, UR11, UR4 ;  /* 0x0000000b2a0b72a4 */ /* 0x000fc4000f8e0204 */
[----:B------:R-:W-:Y:S02]  /*2810*/  @!UP0 UIADD3 UR10, UPT, UPT, UR10, -UR9, URZ ;  /* 0x800000090a0a8290 */ /* 0x000fe4000fffe0ff */
[----:B------:R-:W-:Y:S02]  /*2820*/  @!UP0 UIMAD UR9, UR11, UR8, UR9 ;  /* 0x000000080b0982a4 */ /* 0x000fe4000f8e0209 */
[----:B------:R-:W-:Y:S02]  /*2830*/  @!UP0 UIMAD UR4, UR42, UR10, UR6 ;  /* 0x0000000a2a0482a4 */ /* 0x000fe4000f8e0206 */
[----:B------:R-:W-:Y:S02]  /*2840*/  UIMAD UR8, UR20, UR12, UR38 ;  /* 0x0000000c140872a4 */ /* 0x000fe4000f8e0226 */
[----:B------:R-:W-:Y:S01]  /*2850*/  UIMAD UR37, UR4, UR14, UR15 ;  /* 0x0000000e042572a4 */ /* 0x000fe2000f8e020f */
[----:B------:R-:W-:Y:S02]  /*2860*/  @!UP0 UMOV UR6, UR9 ;  /* 0x0000000900068c82 */ /* 0x000fe40008000000 */
[----:B------:R-:W-:-:S12]  /*2870*/  UIMAD UR38, UR6, UR20, UR8 ;  /* 0x00000014062672a4 */ /* 0x000fd8000f8e0208 */
.L_x_41:
[----:B------:R-:W3:Y:S02]  /*2880*/  LDCU UR4, c[0x0][0xb30] ;  /* 0x00016600ff0477ac */ /* 0x000ee40008000800 */
[----:B---3--:R-:W-:-:S09]  /*2890*/  UISETP.NE.AND UP0, UPT, UR4, 0x1, UPT ;  /* 0x000000010400788c */ /* 0x008fd2000bf05270 */
[----:B------:R-:W-:Y:S05]  /*28a0*/  BRA.U UP0, `(.L_x_42) ;  /* 0x0000000100447547 */ /* 0x000fea000b800000 */
[----:B------:R-:W3:Y:S01]  /*28b0*/  LDCU.128 UR12, c[0x0][0xb10] ;  /* 0x00016200ff0c77ac */ /* 0x000ee20008000c00 */
[----:B------:R-:W4:Y:S01]  /*28c0*/  LDCU UR16, c[0x0][0xb0c] ;  /* 0x00016180ff1077ac */ /* 0x000f220008000800 */
[----:B------:R-:W1:Y:S01]  /*28d0*/  LDCU UR17, c[0x0][0xb20] ;  /* 0x00016400ff1177ac */ /* 0x000e620008000800 */
[----:B---3--:R-:W-:Y:S02]  /*28e0*/  UIMAD.WIDE.U32 UR10, UR38, UR12, URZ ;  /* 0x0000000c260a72a5 */ /* 0x008fe4000f8e00ff */
[----:B------:R-:W-:Y:S02]  /*28f0*/  UIMAD.WIDE.U32 UR8, UR37, UR15, URZ ;  /* 0x0000000f250872a5 */ /* 0x000fe4000f8e00ff */
[----:B----4-:R-:W-:Y:S02]  /*2900*/  UISETP.NE.AND UP2, UPT, UR16, 0x1, UPT ;  /* 0x000000011000788c */ /* 0x010fe4000bf45270 */
[----:B------:R-:W-:Y:S01]  /*2910*/  UISETP.NE.AND UP0, UPT, UR14, 0x1, UPT ;  /* 0x000000010e00788c */ /* 0x000fe2000bf05270 */
[----:B------:R-:W-:-:S02]  /*2920*/  UMOV UR6, UR11 ;  /* 0x0000000b00067c82 */ /* 0x000fc40008000000 */
[----:B------:R-:W-:Y:S01]  /*2930*/  UMOV UR4, UR9 ;  /* 0x0000000900047c82 */ /* 0x000fe20008000000 */
[----:B------:R-:W-:Y:S02]  /*2940*/  USHF.R.U32.HI UR6, URZ, UR13, UR6 ;  /* 0x0000000dff067299 */ /* 0x000fe40008011606 */
[----:B-1----:R-:W-:Y:S02]  /*2950*/  USHF.R.U32.HI UR4, URZ, UR17, UR4 ;  /* 0x00000011ff047299 */ /* 0x002fe40008011604 */
[----:B------:R-:W-:Y:S02]  /*2960*/  USEL UR6, UR38, UR6, !UP2 ;  /* 0x0000000626067287 */ /* 0x000fe4000d000000 */
[----:B------:R-:W-:-:S04]  /*2970*/  USEL UR4, UR37, UR4, !UP0 ;  /* 0x0000000425047287 */ /* 0x000fc8000c000000 */
[----:B------:R-:W-:Y:S02]  /*2980*/  UIADD3 UR8, UPT, UPT, UR6, -UR4, URZ ;  /* 0x8000000406087290 */ /* 0x000fe4000fffe0ff */
[----:B------:R-:W-:Y:S02]  /*2990*/  UIADD3 UR4, UPT, UPT, -UR6, UR4, URZ ;  /* 0x0000000406047290 */ /* 0x000fe4000fffe1ff */
[----:B------:R-:W-:Y:S02]  /*29a0*/  UIMAD UR37, UR8, UR14, UR37 ;  /* 0x0000000e082572a4 */ /* 0x000fe4000f8e0225 */
[----:B------:R-:W-:-:S12]  /*29b0*/  UIMAD UR38, UR4, UR16, UR38 ;  /* 0x00000010042672a4 */ /* 0x000fd8000f8e0226 */
.L_x_42:
[----:B------:R-:W-:Y:S01]  /*29c0*/  VIADD R11, R11, 0x1 ;  /* 0x000000010b0b7836 */ /* 0x000fe20000000000 */
[----:B------:R-:W-:Y:S01]  /*29d0*/  PLOP3.LUT P1, PT, PT, PT, PT, 0x80, 0x8 ;  /* 0x000000000008781c */ /* 0x000fe20003f2f070 */
[----:B------:R-:W-:Y:S02]  /*29e0*/  UIADD3 UR20, UPT, UPT, UR38, UR62, URZ ;  /* 0x0000003e26147290 */ /* 0x000fe4000fffe0ff */
[----:B------:R-:W-:Y:S01]  /*29f0*/  UIADD3 UR30, UPT, UPT, UR37, UR59, URZ ;  /* 0x0000003b251e7290 */ /* 0x000fe2000fffe0ff */
[----:B------:R-:W-:-:S04]  /*2a00*/  ISETP.NE.AND P0, PT, R11, 0x2, PT ;  /* 0x000000020b00780c */ /* 0x000fc80003f05270 */
[----:B------:R-:W-:Y:S02]  /*2a10*/  SEL R3, RZ, 0x1, P0 ;  /* 0x00000001ff037807 */ /* 0x000fe40000000000 */
[----:B------:R-:W-:Y:S02]  /*2a20*/  SEL R11, R11, RZ, P0 ;  /* 0x000000ff0b0b7207 */ /* 0x000fe40000000000 */
[----:B------:R-:W-:Y:S01]  /*2a30*/  LOP3.LUT R10, R10, R3, RZ, 0x3c, !PT ;  /* 0x000000030a0a7212 */ /* 0x000fe200078e3cff */
[----:B------:R-:W-:Y:S06]  /*2a40*/  BRA.U UP1, `(.L_x_43) ;  /* 0xfffffff1015c7547 */ /* 0x000fec000b83ffff */
[----:B------:R-:W-:Y:S01]  /*2a50*/  UIADD3 UR7, UPT, UPT, UR7, 0x110, URZ ;  /* 0x0000011007077890 */ /* 0x000fe2000fffe0ff */
[----:B------:R-:W-:-:S03]  /*2a60*/  SHF.L.U32 R3, R12, 0x1f, RZ ;  /* 0x0000001f0c037819 */ /* 0x000fc600000006ff */
[----:B------:R-:W-:-:S09]  /*2a70*/  ULEA UR4, UR5, UR7, 0x3 ;  /* 0x0000000705047291 */ /* 0x000fd2000f8e18ff */
[----:B------:R-:W3:Y:S02]  /*2a80*/  SYNCS.PHASECHK.TRANS64.TRYWAIT P0, [UR4], R3 ;  /* 0x00000003ff0075a7 */ /* 0x000ee40008001104 */
[----:B---3--:R-:W-:Y:S05]  /*2a90*/  @!P0 BRA `(.L_x_44) ;  /* 0x0000006000bc8947 */ /* 0x008fea0003800000 */
.L_x_148:
[----:B------:R-:W-:-:S04]  /*2aa0*/  UIADD3 UR4, UPT, UPT, UR5, 0x1, URZ ;  /* 0x0000000105047890 */ /* 0x000fc8000fffe0ff */
[----:B------:R-:W-:-:S04]  /*2ab0*/  UISETP.NE.AND UP0, UPT, UR4, 0x22, UPT ;  /* 0x000000220400788c */ /* 0x000fc8000bf05270 */
[----:B------:R-:W-:Y:S02]  /*2ac0*/  USEL UR6, URZ, 0x1, UP0 ;  /* 0x00000001ff067887 */ /* 0x000fe40008000000 */
[----:B------:R-:W-:-:S04]  /*2ad0*/  USEL UR4, UR4, URZ, UP0 ;  /* 0x000000ff04047287 */ /* 0x000fc80008000000 */
[----:B------:R-:W-:Y:S01]  /*2ae0*/  ULEA UR5, UR4, UR7, 0x3 ;  /* 0x0000000704057291 */ /* 0x000fe2000f8e18ff */
[----:B------:R-:W-:-:S04]  /*2af0*/  LOP3.LUT R2, R12, UR6, RZ, 0x3c, !PT ;  /* 0x000000060c027c12 */ /* 0x000fc8000f8e3cff */
[----:B-1----:R-:W-:-:S04]  /*2b00*/  SHF.L.U32 R3, R2, 0x1f, RZ ;  /* 0x0000001f02037819 */ /* 0x002fc800000006ff */
[----:B------:R-:W1:Y:S02]  /*2b10*/  SYNCS.PHASECHK.TRANS64.TRYWAIT P0, [UR5], R3 ;  /* 0x00000003ff0075a7 */ /* 0x000e640008001105 */
[----:B-1----:R-:W-:Y:S05]  /*2b20*/  @!P0 BRA `(.L_x_45) ;  /* 0x0000006000b08947 */ /* 0x002fea0003800000 */
.L_x_150:
        /* <DEDUP_REMOVED lines=9> */
.L_x_152:
        /* <DEDUP_REMOVED lines=9> */
.L_x_154:
        /* <DEDUP_REMOVED lines=9> */
.L_x_156:
        /* <DEDUP_REMOVED lines=9> */
.L_x_158:
        /* <DEDUP_REMOVED lines=9> */
.L_x_160:
        /* <DEDUP_REMOVED lines=9> */
.L_x_162:
        /* <DEDUP_REMOVED lines=9> */
.L_x_164:
        /* <DEDUP_REMOVED lines=9> */
.L_x_166:
        /* <DEDUP_REMOVED lines=9> */
.L_x_168:
        /* <DEDUP_REMOVED lines=9> */
.L_x_170:
        /* <DEDUP_REMOVED lines=9> */
.L_x_172:
        /* <DEDUP_REMOVED lines=9> */
.L_x_174:
        /* <DEDUP_REMOVED lines=9> */
.L_x_176:
        /* <DEDUP_REMOVED lines=9> */
.L_x_178:
        /* <DEDUP_REMOVED lines=9> */
.L_x_180:
        /* <DEDUP_REMOVED lines=9> */
.L_x_182:
        /* <DEDUP_REMOVED lines=9> */
.L_x_184:
        /* <DEDUP_REMOVED lines=9> */
.L_x_186:
        /* <DEDUP_REMOVED lines=9> */
.L_x_188:
        /* <DEDUP_REMOVED lines=9> */
.L_x_190:
        /* <DEDUP_REMOVED lines=9> */
.L_x_192:
        /* <DEDUP_REMOVED lines=9> */
.L_x_194:
        /* <DEDUP_REMOVED lines=9> */
.L_x_196:
        /* <DEDUP_REMOVED lines=9> */
.L_x_198:
        /* <DEDUP_REMOVED lines=9> */
.L_x_200:
        /* <DEDUP_REMOVED lines=9> */
.L_x_202:
        /* <DEDUP_REMOVED lines=9> */
.L_x_204:
        /* <DEDUP_REMOVED lines=9> */
.L_x_206:
        /* <DEDUP_REMOVED lines=9> */
.L_x_208:
        /* <DEDUP_REMOVED lines=9> */
.L_x_210:
        /* <DEDUP_REMOVED lines=9> */
.L_x_212:
[----:B------:R-:W-:-:S04]  /*3ca0*/  UIADD3 UR4, UPT, UPT, UR4, 0x1, URZ ;  /* 0x0000000104047890 */ /* 0x000fc8000fffe0ff */
[----:B------:R-:W-:-:S04]  /*3cb0*/  UISETP.NE.AND UP0, UPT, UR4, 0x22, UPT ;  /* 0x000000220400788c */ /* 0x000fc8000bf05270 */
[----:B------:R-:W-:Y:S02]  /*3cc0*/  USEL UR5, URZ, 0x1, UP0 ;  /* 0x00000001ff057887 */ /* 0x000fe40008000000 */
[----:B------:R-:W-:-:S04]  /*3cd0*/  USEL UR4, UR4, URZ, UP0 ;  /* 0x000000ff04047287 */ /* 0x000fc80008000000 */
[----:B------:R-:W-:Y:S01]  /*3ce0*/  ULEA UR4, UR4, UR7, 0x3 ;  /* 0x0000000704047291 */ /* 0x000fe2000f8e18ff */
[----:B-1----:R-:W-:-:S04]  /*3cf0*/  LOP3.LUT R3, R2, UR5, RZ, 0x3c, !PT ;  /* 0x0000000502037c12 */ /* 0x002fc8000f8e3cff */
[----:B------:R-:W-:Y:S01]  /*3d00*/  SHF.L.U32 R3, R3, 0x1f, RZ ;  /* 0x0000001f03037819 */ /* 0x000fe200000006ff */
[----:B------:R-:W-:-:S07]  /*3d10*/  IMAD.U32 R0, RZ, RZ, UR4 ;  /* 0x00000004ff007e24 */ /* 0x000fce000f8e00ff */
.L_x_77:
[----:B-1----:R1:W3:Y:S02]  /*3d20*/  SYNCS.PHASECHK.TRANS64.TRYWAIT P0, [R0+URZ], R3 ;  /* 0x00000003000075a7 */ /* 0x0022e400080011ff */
[----:B---3--:R-:W-:Y:S05]  /*3d30*/  @!P0 NANOSLEEP.SYNCS 0x989680 ;  /* 0x009896800000895d */ /* 0x008fea0003900000 */
[----:B------:R-:W3:Y:S02]  /*3d40*/  @!P0 SYNCS.PHASECHK.TRANS64 P0, [R0+URZ], R3 ;  /* 0x00000003000085a7 */ /* 0x000ee400080010ff */
[----:B--23--:R-:W-:Y:S05]  /*3d50*/  @P0 EXIT ;  /* 0x000000000000094d */ /* 0x00cfea0003800000 */
[----:B------:R-:W-:Y:S05]  /*3d60*/  BRA `(.L_x_77) ;  /* 0xfffffffc00ec7947 */ /* 0x000fea000383ffff */
.L_x_23:
[----:B------:R-:W2:Y:S02]  /*3d70*/  S2UR UR4, SR_CgaCtaId ;  /* 0x00000000000479c3 */ /* 0x000ea40000008800 */
[----:B--2---:R-:W-:-:S04]  /*3d80*/  UISETP.NE.AND UP0, UPT, UR4, URZ, UPT ;  /* 0x000000ff0400728c */ /* 0x004fc8000bf05270 */
[----:B------:R-:W-:-:S09]  /*3d90*/  UISETP.NE.OR UP0, UPT, UR18, 0x1, UP0 ;  /* 0x000000011200788c */ /* 0x000fd20008705670 */
[----:B------:R-:W-:Y:S05]  /*3da0*/  BRA.U UP0, `(.L_x_78) ;  /* 0x00000005004c7547 */ /* 0x000fea000b800000 */
[----:B------:R-:W2:Y:S01]  /*3db0*/  S2UR UR5, SR_CgaCtaId ;  /* 0x00000000000579c3 */ /* 0x000ea20000008800 */
[----:B------:R-:W-:Y:S01]  /*3dc0*/  UMOV UR4, 0x400 ;  /* 0x0000040000047882 */ /* 0x000fe20000000000 */
[----:B------:R-:W-:Y:S01]  /*3dd0*/  ISETP.GE.U32.AND P2, PT, R0, 0x2, PT ;  /* 0x000000020000780c */ /* 0x000fe20003f46070 */
[----:B------:R-:W-:Y:S01]  /*3de0*/  IMAD.MOV.U32 R12, RZ, RZ, 0x1 ;  /* 0x00000001ff0c7424 */ /* 0x000fe200078e00ff */
[----:B------:R-:W-:Y:S02]  /*3df0*/  CS2R R10, SRZ ;  /* 0x00000000000a7805 */ /* 0x000fe4000001ff00 */
[----:B------:R-:W-:Y:S01]  /*3e00*/  CS2R R8, SRZ ;  /* 0x0000000000087805 */ /* 0x000fe2000001ff00 */
[----:B--2---:R-:W-:-:S03]  /*3e10*/  ULEA UR6, UR5, UR4, 0x18 ;  /* 0x0000000405067291 */ /* 0x004fc6000f8ec0ff */
[----:B------:R-:W-:-:S09]  /*3e20*/  UMOV UR5, URZ ;  /* 0x000000ff00057c82 */ /* 0x000fd20008000000 */
.L_x_82:
[----:B------:R-:W-:Y:S02]  /*3e30*/  LEA R2, R8, UR6, 0x3 ;  /* 0x0000000608027c11 */ /* 0x000fe4000f8e18ff */
[----:B------:R-:W-:-:S03]  /*3e40*/  SHF.L.U32 R5, R9, 0x1f, RZ ;  /* 0x0000001f09057819 */ /* 0x000fc600000006ff */
[----:B------:R-:W-:Y:S01]  /*3e50*/  VIADD R4, R2, 0x2c0 ;  /* 0x000002c002047836 */ /* 0x000fe20000000000 */
[----:B------:R-:W2:Y:S02]  /*3e60*/  SYNCS.PHASECHK.TRANS64.TRYWAIT P0, [R2+URZ+0x2b0], R5 ;  /* 0x0002b005020075a7 */ /* 0x000ea400080011ff */
[----:B--2---:R-:W-:Y:S05]  /*3e70*/  @!P0 BRA `(.L_x_79) ;  /* 0x0000005800dc8947 */ /* 0x004fea0003800000 */
.L_x_213:
[----:B------:R-:W-:Y:S01]  /*3e80*/  ULEA UR4, UR5, UR6, 0x3 ;  /* 0x0000000605047291 */ /* 0x000fe2000f8e18ff */
[----:B------:R-:W-:Y:S02]  /*3e90*/  PRMT R4, RZ, 0x654, R4 ;  /* 0x00000654ff047816 */ /* 0x000fe40000000004 */
[----:B--2---:R-:W-:Y:S01]  /*3ea0*/  SHF.L.U32 R5, R12, 0x1f, RZ ;  /* 0x0000001f0c057819 */ /* 0x004fe200000006ff */
[----:B------:R-:W-:Y:S01]  /*3eb0*/  UIADD3 UR7, UPT, UPT, UR4, 0x250, URZ ;  /* 0x0000025004077890 */ /* 0x000fe2000fffe0ff */
[----:B------:R2:W-:Y:S05]  /*3ec0*/  SYNCS.ARRIVE.TRANS64.RED.A1T0 RZ, [R4+URZ], RZ ;  /* 0x000000ff04ff79a7 */ /* 0x0005ea00081004ff */
[----:B------:R-:W-:Y:S01]  /*3ed0*/  IMAD.U32 R7, RZ, RZ, UR7 ;  /* 0x00000007ff077e24 */ /* 0x000fe2000f8e00ff */
[----:B------:R-:W3:Y:S04]  /*3ee0*/  SYNCS.PHASECHK.TRANS64.TRYWAIT P0, [UR4+0x260], R5 ;  /* 0x00026005ff0075a7 */ /* 0x000ee80008001104 */
[----:B------:R-:W-:Y:S01]  /*3ef0*/  PRMT R6, R0, 0x654, R7 ;  /* 0x0000065400067816 */ /* 0x000fe20000000007 */
[----:B--2---:R-:W-:Y:S01]  /*3f00*/  @!P2 IMAD.MOV.U32 R4, RZ, RZ, 0x10 ;  /* 0x00000010ff04a424 */ /* 0x004fe200078e00ff */
[----:B---3--:R-:W-:Y:S06]  /*3f10*/  @!P0 BRA `(.L_x_80) ;  /* 0x0000005800c88947 */ /* 0x008fec0003800000 */
.L_x_215:
[----:B------:R-:W-:Y:S01]  /*3f20*/  ULEA UR8, UR5, UR6, 0x4 ;  /* 0x0000000605087291 */ /* 0x000fe2000f8e20ff */
[----:B------:R-:W-:Y:S01]  /*3f30*/  SEL R3, R6, R3, !P2 ;  /* 0x0000000306037207 */ /* 0x000fe20005000000 */
[----:B------:R-:W-:Y:S01]  /*3f40*/  UIADD3 UR9, UPT, UPT, UR4, 0x250, URZ ;  /* 0x0000025004097890 */ /* 0x000fe2000fffe0ff */
[----:B--2---:R-:W-:Y:S01]  /*3f50*/  LEA R2, R11, UR6, 0x3 ;  /* 0x000000060b027c11 */ /* 0x004fe2000f8e18ff */
[----:B------:R-:W-:Y:S01]  /*3f60*/  UIADD3 UR8, UPT, UPT, UR8, 0x2e0, URZ ;  /* 0x000002e008087890 */ /* 0x000fe2000fffe0ff */
[----:B------:R-:W-:Y:S01]  /*3f70*/  SHF.L.U32 R5, R10, 0x1f, RZ ;  /* 0x0000001f0a057819 */ /* 0x000fe200000006ff */
[----:B------:R2:W-:Y:S01]  /*3f80*/  @!P2 SYNCS.ARRIVE.TRANS64.RED RZ, [R3+URZ], R4 ;  /* 0x0000000403ffa9a7 */ /* 0x0005e200080004ff */
[----:B------:R-:W-:Y:S01]  /*3f90*/  UIADD3 UR4, UPT, UPT, UR5, 0x1, URZ ;  /* 0x0000000105047890 */ /* 0x000fe2000fffe0ff */
[----:B------:R-:W-:-:S03]  /*3fa0*/  VIADD R8, R8, 0x1 ;  /* 0x0000000108087836 */ /* 0x000fc60000000000 */
[----:B------:R-:W-:Y:S02]  /*3fb0*/  UISETP.NE.AND UP0, UPT, UR4, 0x2, UPT ;  /* 0x000000020400788c */ /* 0x000fe4000bf05270 */
[----:B------:R-:W-:Y:S06]  /*3fc0*/  UGETNEXTWORKID.BROADCAST [UR8], [UR9] ;  /* 0x00000000080073ca */ /* 0x000fec0008000100 */
[----:B------:R-:W-:Y:S01]  /*3fd0*/  USEL UR7, URZ, 0x1, UP0 ;  /* 0x00000001ff077887 */ /* 0x000fe20008000000 */
[----:B------:R-:W-:Y:S01]  /*3fe0*/  ISETP.NE.AND P0, PT, R8, 0x2, PT ;  /* 0x000000020800780c */ /* 0x000fe20003f05270 */
[----:B------:R-:W-:Y:S01]  /*3ff0*/  USEL UR5, UR4, URZ, UP0 ;  /* 0x000000ff04057287 */ /* 0x000fe20008000000 */
[----:B------:R-:W3:Y:S03]  /*4000*/  SYNCS.PHASECHK.TRANS64.TRYWAIT P1, [R2+URZ+0x250], R5 ;  /* 0x00025005020075a7 */ /* 0x000ee600080211ff */
[----:B------:R-:W-:Y:S01]  /*4010*/  LOP3.LUT R12, R12, UR7, RZ, 0x3c, !PT ;  /* 0x000000070c0c7c12 */ /* 0x000fe2000f8e3cff */
[----:B--23--:R-:W-:Y:S07]  /*4020*/  @!P1 BRA `(.L_x_81) ;  /* 0x00000058009c9947 */ /* 0x00cfee0003800000 */
.L_x_216:
[C---:B------:R-:W-:Y:S01]  /*4030*/  LEA R4, R11.reuse, UR6, 0x4 ;  /* 0x000000060b047c11 */ /* 0x040fe2000f8e20ff */
[----:B--2---:R-:W-:Y:S01]  /*4040*/  VIADD R2, R2, 0x260 ;  /* 0x0000026002027836 */ /* 0x004fe20000000000 */
[----:B------:R-:W-:Y:S01]  /*4050*/  SEL R8, R8, RZ, P0 ;  /* 0x000000ff08087207 */ /* 0x000fe20000000000 */
[----:B------:R-:W-:-:S03]  /*4060*/  VIADD R11, R11, 0x1 ;  /* 0x000000010b0b7836 */ /* 0x000fc60000000000 */
[----:B------:R-:W2:Y:S01]  /*4070*/  LDS.128 R4, [R4+0x2e0] ;  /* 0x0002e00004047984 */ /* 0x000ea20000000c00 */
[----:B------:R-:W-:Y:S02]  /*4080*/  PRMT R2, RZ, 0x654, R2 ;  /* 0x00000654ff027816 */ /* 0x000fe40000000002 */
[C---:B------:R-:W-:Y:S01]  /*4090*/  ISETP.NE.AND P1, PT, R11.reuse, 0x2, PT ;  /* 0x000000020b00780c */ /* 0x040fe20003f25270 */
[----:B------:R-:W-:Y:S01]  /*40a0*/  @!PT LDS RZ, [RZ] ;  /* 0x00000000fffff984 */ /* 0x000fe20000000800 */
[----:B------:R-:W-:Y:S01]  /*40b0*/  @!PT LDS RZ, [RZ] ;  /* 0x00000000fffff984 */ /* 0x000fe20000000800 */
[----:B------:R-:W-:Y:S01]  /*40c0*/  @!PT LDS RZ, [RZ] ;  /* 0x00000000fffff984 */ /* 0x000fe20000000800 */
[----:B------:R-:W-:Y:S01]  /*40d0*/  @!PT LDS RZ, [RZ] ;  /* 0x00000000fffff984 */ /* 0x000fe20000000800 */
[----:B------:R3:W-:Y:S06]  /*40e0*/  MEMBAR.ALL.CTA ;  /* 0x0000000000007992 */ /* 0x0007ec0000008000 */
[----:B---3--:R-:W3:Y:S01]  /*40f0*/  FENCE.VIEW.ASYNC.S ;  /* 0x00000000000073c6 */ /* 0x008ee20000000000 */
[----:B------:R-:W-:Y:S01]  /*4100*/  SEL R11, R11, RZ, P1 ;  /* 0x000000ff0b0b7207 */ /* 0x000fe20000800000 */
[----:B---3--:R3:W-:Y:S01]  /*4110*/  SYNCS.ARRIVE.TRANS64.RED.A1T0 RZ, [R2+URZ], RZ ;  /* 0x000000ff02ff79a7 */ /* 0x0087e200081004ff */
[----:B--2---:R-:W-:-:S02]  /*4120*/  LOP3.LUT P3, RZ, R6, 0x1, RZ, 0xc0, !PT ;  /* 0x0000000106ff7812 */ /* 0x004fc4000786c0ff */
[----:B------:R-:W-:-:S04]  /*4130*/  SEL R5, RZ, 0x1, P1 ;  /* 0x00000001ff057807 */ /* 0x000fc80000800000 */
[----:B------:R-:W-:Y:S02]  /*4140*/  LOP3.LUT R10, R10, R5, RZ, 0x3c, !PT ;  /* 0x000000050a0a7212 */ /* 0x000fe400078e3cff */
[----:B---3--:R-:W-:-:S04]  /*4150*/  SEL R2, RZ, 0x1, P0 ;  /* 0x00000001ff027807 */ /* 0x008fc80000000000 */
[----:B------:R-:W-:Y:S01]  /*4160*/  LOP3.LUT R9, R9, R2, RZ, 0x3c, !PT ;  /* 0x0000000209097212 */ /* 0x000fe200078e3cff */
[----:B------:R-:W-:Y:S06]  /*4170*/  @P3 BRA `(.L_x_82) ;  /* 0xfffffffc002c3947 */ /* 0x000fec000383ffff */
[----:B------:R-:W-:Y:S01]  /*4180*/  ULEA UR4, UR5, UR6, 0x3 ;  /* 0x0000000605047291 */ /* 0x000fe2000f8e18ff */
[----:B------:R-:W-:-:S08]  /*4190*/  SHF.L.U32 R3, R12, 0x1f, RZ ;  /* 0x0000001f0c037819 */ /* 0x000fd000000006ff */
[----:B------:R-:W2:Y:S02]  /*41a0*/  SYNCS.PHASECHK.TRANS64 P0, [UR4+0x260], R3 ;  /* 0x00026003ff0075a7 */ /* 0x000ea40008001004 */
[----:B--2---:R-:W-:Y:S05]  /*41b0*/  @P0 BRA `(.L_x_83) ;  /* 0x0000000000080947 */ /* 0x004fea0003800000 */
[----:B------:R-:W2:Y:S02]  /*41c0*/  SYNCS.PHASECHK.TRANS64.TRYWAIT P0, [UR4+0x260], R3 ;  /* 0x00026003ff0075a7 */ /* 0x000ea40008001104 */
[----:B--2---:R-:W-:Y:S05]  /*41d0*/  @!P0 BRA `(.L_x_84) ;  /* 0x0000005800448947 */ /* 0x004fea0003800000 */
.L_x_83:
[----:B------:R-:W-:-:S04]  /*41e0*/  UIADD3 UR7, UPT, UPT, UR5, 0x1, URZ ;  /* 0x0000000105077890 */ /* 0x000fc8000fffe0ff */
[----:B------:R-:W-:-:S04]  /*41f0*/  UISETP.NE.AND UP0, UPT, UR7, 0x2, UPT ;  /* 0x000000020700788c */ /* 0x000fc8000bf05270 */
[----:B------:R-:W-:Y:S02]  /*4200*/  USEL UR8, URZ, 0x1, UP0 ;  /* 0x00000001ff087887 */ /* 0x000fe40008000000 */
[----:B------:R-:W-:-:S04]  /*4210*/  USEL UR7, UR7, URZ, UP0 ;  /* 0x000000ff07077287 */ /* 0x000fc80008000000 */
[----:B------:R-:W-:Y:S01]  /*4220*/  ULEA UR7, UR7, UR6, 0x3 ;  /* 0x0000000607077291 */ /* 0x000fe2000f8e18ff */
[----:B--2---:R-:W-:-:S04]  /*4230*/  LOP3.LUT R3, R12, UR8, RZ, 0x3c, !PT ;  /* 0x000000080c037c12 */ /* 0x004fc8000f8e3cff */
[----:B------:R-:W-:-:S04]  /*4240*/  SHF.L.U32 R0, R3, 0x1f, RZ ;  /* 0x0000001f03007819 */ /* 0x000fc800000006ff */
[----:B------:R-:W2:Y:S02]  /*4250*/  SYNCS.PHASECHK.TRANS64 P0, [UR7+0x260], R0 ;  /* 0x00026000ff0075a7 */ /* 0x000ea40008001007 */
[----:B-12---:R-:W-:Y:S05]  /*4260*/  @P0 EXIT ;  /* 0x000000000000094d */ /* 0x006fea0003800000 */
[----:B------:R-:W-:Y:S02]  /*4270*/  SHF.L.U32 R3, R3, 0x1f, RZ ;  /* 0x0000001f03037819 */ /* 0x000fe400000006ff */
[----:B------:R-:W-:-:S07]  /*4280*/  MOV R0, UR7 ;  /* 0x0000000700007c02 */ /* 0x000fce0008000f00 */
.L_x_85:
[----:B-1----:R1:W2:Y:S02]  /*4290*/  SYNCS.PHASECHK.TRANS64.TRYWAIT P0, [R0+URZ+0x260], R3 ;  /* 0x00026003000075a7 */ /* 0x0022a400080011ff */
[----:B--2---:R-:W-:Y:S05]  /*42a0*/  @!P0 NANOSLEEP.SYNCS 0x989680 ;  /* 0x009896800000895d */ /* 0x004fea0003900000 */
[----:B------:R-:W2:Y:S02]  /*42b0*/  @!P0 SYNCS.PHASECHK.TRANS64 P0, [R0+URZ+0x260], R3 ;  /* 0x00026003000085a7 */ /* 0x000ea400080010ff */
[----:B--2---:R-:W-:Y:S05]  /*42c0*/  @P0 EXIT ;  /* 0x000000000000094d */ /* 0x004fea0003800000 */
[----:B------:R-:W-:Y:S05]  /*42d0*/  BRA `(.L_x_85) ;  /* 0xfffffffc00ec7947 */ /* 0x000fea000383ffff */
.L_x_78:
[----:B------:R-:W-:Y:S05]  /*42e0*/  BRA.U UP5, `(.L_x_86) ;  /* 0x0000000d05847547 */ /* 0x000fea000b800000 */
[----:B------:R-:W2:Y:S01]  /*42f0*/  S2UR UR7, SR_CgaCtaId ;  /* 0x00000000000779c3 */ /* 0x000ea20000008800 */
[----:B------:R-:W-:Y:S01]  /*4300*/  UMOV UR4, 0x40 ;  /* 0x0000004000047882 */ /* 0x000fe20000000000 */
[----:B------:R-:W-:Y:S01]  /*4310*/  NOP ;  /* 0x0000000000007918 */ /* 0x000fe20000000000 */
[----:B------:R-:W-:Y:S01]  /*4320*/  UMOV UR6, 0x400 ;  /* 0x0000040000067882 */ /* 0x000fe20000000000 */
[----:B--2---:R-:W-:Y:S02]  /*4330*/  ULEA UR5, UR7, UR4, 0x18 ;  /* 0x0000000407057291 */ /* 0x004fe4000f8ec0ff */
[----:B------:R-:W-:-:S07]  /*4340*/  ULEA UR6, UR7, UR6, 0x18 ;  /* 0x0000000607067291 */ /* 0x000fce000f8ec0ff */
[----:B------:R-:W2:Y:S02]  /*4350*/  LDS.U8 R0, [UR5+0x1c] ;  /* 0x00001c05ff007984 */ /* 0x000ea40008000000 */
[----:B--2---:R-:W-:-:S13]  /*4360*/  ISETP.NE.AND P0, PT, R0, RZ, PT ;  /* 0x000000ff0000720c */ /* 0x004fda0003f05270 */
[----:B------:R-:W-:Y:S05]  /*4370*/  @P0 BRA `(.L_x_87) ;  /* 0x0000000000580947 */ /* 0x000fea0003800000 */
[----:B------:R-:W-:-:S13]  /*4380*/  ELECT P0, URZ, PT ;  /* 0x0000000000ff782f */ /* 0x000fda0003800000 */
[----:B------:R-:W-:Y:S05]  /*4390*/  @!P0 BRA `(.L_x_88) ;  /* 0x0000000000608947 */ /* 0x000fea0003800000 */
[----:B------:R-:W-:Y:S01]  /*43a0*/  UMOV UR4, 0x10 ;  /* 0x0000001000047882 */ /* 0x000fe20000000000 */
[----:B------:R-:W-:Y:S01]  /*43b0*/  HFMA2 R0, -RZ, RZ, 0, 5.9604644775390625e-08 ;  /* 0x00000001ff007431 */ /* 0x000fe200000001ff */
[----:B------:R-:W-:-:S03]  /*43c0*/  MOV R3, 0xffff ;  /* 0x0000ffff00037802 */ /* 0x000fc60000000f00 */
[----:B------:R-:W-:Y:S04]  /*43d0*/  DEPBAR.LE SB2, 0x36 ;  /* 0x0000ad800000791a */ /* 0x000fe80000000000 */
[----:B------:R-:W2:Y:S02]  /*43e0*/  UTCATOMSWS.FIND_AND_SET.ALIGN UP0, UR4, UR4 ;  /* 0x00000004000475e3 */ /* 0x000ea40008000800 */
[----:B--2---:R-:W-:Y:S01]  /*43f0*/  MOV R4, UR4 ;  /* 0x0000000400047c02 */ /* 0x004fe20008000f00 */
[----:B------:R-:W-:Y:S06]  /*4400*/  BRA.U UP0, `(.L_x_89) ;  /* 0x0000000100187547 */ /* 0x000fec000b800000 */
.L_x_90:
[----:B------:R-:W-:Y:S05]  /*4410*/  NANOSLEEP 0x64 ;  /* 0x000000640000795d */ /* 0x000fea0003800000 */
[----:B------:R-:W-:-:S05]  /*4420*/  UMOV UR4, 0x10 ;  /* 0x0000001000047882 */ /* 0x000fca0000000000 */
[----:B------:R-:W-:Y:S04]  /*4430*/  DEPBAR.LE SB2, 0x36 ;  /* 0x0000ad800000791a */ /* 0x000fe80000000000 */
[----:B------:R-:W2:Y:S02]  /*4440*/  UTCATOMSWS.FIND_AND_SET.ALIGN UP0, UR4, UR4 ;  /* 0x00000004000475e3 */ /* 0x000ea40008000800 */
[----:B--2---:R-:W-:Y:S01]  /*4450*/  MOV R4, UR4 ;  /* 0x0000000400047c02 */ /* 0x004fe20008000f00 */
[----:B------:R-:W-:Y:S05]  /*4460*/  BRA.U !UP0, `(.L_x_90) ;  /* 0xfffffffd08e87547 */ /* 0x000fea000b83ffff */
.L_x_89:
[-C--:B------:R-:W-:Y:S02]  /*4470*/  SHF.L.U32 R3, R3, R4.reuse, RZ ;  /* 0x0000000403037219 */ /* 0x080fe400000006ff */
[----:B------:R-:W-:Y:S01]  /*4480*/  SHF.L.U32 R0, R0, R4, RZ ;  /* 0x0000000400007219 */ /* 0x000fe200000006ff */
[----:B------:R-:W-:Y:S02]  /*4490*/  IMAD.SHL.U32 R4, R4, 0x20, RZ ;  /* 0x0000002004047824 */ /* 0x000fe400078e00ff */
[----:B------:R2:W-:Y:S04]  /*44a0*/  ATOMS.OR RZ, [UR5+0x14], R3 ;  /* 0x00001403ffff798c */ /* 0x0005e8000b000005 */
[----:B------:R2:W-:Y:S04]  /*44b0*/  ATOMS.OR RZ, [UR5+0x18], R0 ;  /* 0x00001800ffff798c */ /* 0x0005e8000b000005 */
[----:B------:R2:W-:Y:S01]  /*44c0*/  STS [UR6+0x300], R4 ;  /* 0x00030004ff007988 */ /* 0x0005e20008000806 */
[----:B------:R-:W-:Y:S05]  /*44d0*/  BRA `(.L_x_88) ;  /* 0x0000000000107947 */ /* 0x000fea0003800000 */
.L_x_87:
[----:B------:R-:W-:Y:S02]  /*44e0*/  MOV R0, 0xffffffff ;  /* 0xffffffff00007802 */ /* 0x000fe40000000f00 */
[----:B------:R-:W-:-:S03]  /*44f0*/  MOV R4, 0x4520 ;  /* 0x0000452000047802 */ /* 0x000fc60000000f00 */
[----:B------:R2:W-:Y:S04]  /*4500*/  STS [UR6+0x300], R0 ;  /* 0x00030000ff007988 */ /* 0x0005e80008000806 */
[----:B-12--5:R-:W-:Y:S05]  /*4510*/  CALL.REL.NOINC `($__internal_1_$__cuda_sm10x_tcgen05_guardrail_trap_phase_invalid_during_alloc) ;  /* 0x0000005c00007944 */ /* 0x026fea0003c00000 */
.L_x_88:
[----:B------:R-:W-:Y:S05]  /*4520*/  WARPSYNC.ALL ;  /* 0x0000000000007948 */ /* 0x000fea0003800000 */
[----:B------:R-:W3:Y:S01]  /*4530*/  S2UR UR4, SR_CgaCtaId ;  /* 0x00000000000479c3 */ /* 0x000ee20000008800 */
[----:B------:R-:W-:Y:S01]  /*4540*/  UMOV UR13, 0x400 ;  /* 0x00000400000d7882 */ /* 0x000fe20000000000 */
[----:B------:R-:W-:-:S06]  /*4550*/  NOP ;  /* 0x0000000000007918 */ /* 0x000fcc0000000000 */
[----:B------:R-:W-:Y:S06]  /*4560*/  BAR.ARV 0x6, 0xa0 ;  /* 0x0182800000007b1d */ /* 0x000fec0000002000 */
[----:B------:R-:W4:Y:S01]  /*4570*/  LDCU UR5, c[0x0][0x38c] ;  /* 0x00007180ff0577ac */ /* 0x000f220008000800 */
[----:B------:R-:W-:Y:S01]  /*4580*/  LOP3.LUT R2, R2, 0xffff, RZ, 0xc0, !PT ;  /* 0x0000ffff02027812 */ /* 0x000fe200078ec0ff */
[----:B------:R-:W-:Y:S01]  /*4590*/  IMAD.MOV.U32 R11, RZ, RZ, 0x1 ;  /* 0x00000001ff0b7424 */ /* 0x000fe200078e00ff */
[----:B------:R-:W-:Y:S01]  /*45a0*/  CS2R R8, SRZ ;  /* 0x0000000000087805 */ /* 0x000fe2000001ff00 */
[----:B------:R-:W1:Y:S01]  /*45b0*/  LDCU UR8, c[0x0][0x38c] ;  /* 0x00007180ff0877ac */ /* 0x000e620008000800 */
[----:B------:R-:W-:Y:S01]  /*45c0*/  R2UR UR15, R2 ;  /* 0x00000000020f72ca */ /* 0x000fe200000e0000 */
[----:B------:R-:W-:Y:S01]  /*45d0*/  IMAD.MOV.U32 R10, RZ, RZ, RZ ;  /* 0x000000ffff0a7224 */ /* 0x000fe200078e00ff */
[----:B------:R-:W-:Y:S01]  /*45e0*/  UMOV UR18, URZ ;  /* 0x000000ff00127c82 */ /* 0x000fe20008000000 */
[----:B------:R-:W-:Y:S01]  /*45f0*/  UMOV UR10, URZ ;  /* 0x000000ff000a7c82 */ /* 0x000fe20008000000 */
[----:B---3--:R-:W-:Y:S01]  /*4600*/  ULEA UR13, UR4, UR13, 0x18 ;  /* 0x0000000d040d7291 */ /* 0x008fe2000f8ec0ff */
[----:B------:R-:W-:Y:S01]  /*4610*/  UMOV UR20, 0x0 ;  /* 0x0000000000147882 */ /* 0x000fe20000000000 */
[----:B------:R-:W-:-:S02]  /*4620*/  UMOV UR21, 0x4200010 ;  /* 0x0420001000157882 */ /* 0x000fc40000000000 */
[----:B------:R-:W-:Y:S02]  /*4630*/  UIADD3 UR6, UPT, UPT, UR13, 0x4600, URZ ;  /* 0x000046000d067890 */ /* 0x000fe4000fffe0ff */
[----:B------:R-:W-:Y:S02]  /*4640*/  UIADD3 UR7, UPT, UPT, UR13, 0x15600, URZ ;  /* 0x000156000d077890 */ /* 0x000fe4000fffe0ff */
[----:B----4-:R-:W-:Y:S01]  /*4650*/  UIADD3 UR5, UPT, UPT, UR5, 0x1f, URZ ;  /* 0x0000001f05057890 */ /* 0x010fe2000fffe0ff */
[----:B--2---:R-:W2:Y:S01]  /*4660*/  LDS R0, [UR13+0x300] ;  /* 0x0003000dff007984 */ /* 0x004ea20008000800 */
[----:B------:R-:W-:Y:S02]  /*4670*/  USHF.R.U32.HI UR6, URZ, 0x4, UR6 ;  /* 0x00000004ff067899 */ /* 0x000fe40008011606 */
[----:B------:R-:W-:Y:S02]  /*4680*/  USHF.R.S32.HI UR4, URZ, 0x1f, UR5 ;  /* 0x0000001fff047899 */ /* 0x000fe40008011405 */
[----:B------:R-:W-:-:S02]  /*4690*/  ULOP3.LUT UR6, UR6, 0x3fff, URZ, 0xc0, !UPT ;  /* 0x00003fff06067892 */ /* 0x000fc4000f8ec0ff */
[----:B------:R-:W-:Y:S02]  /*46a0*/  ULEA.HI UR4, UR4, UR5, URZ, 0x5 ;  /* 0x0000000504047291 */ /* 0x000fe4000f8f28ff */
[----:B------:R-:W-:Y:S02]  /*46b0*/  USHF.R.U32.HI UR5, URZ, 0x4, UR7 ;  /* 0x00000004ff057899 */ /* 0x000fe40008011607 */
[----:B------:R-:W-:Y:S02]  /*46c0*/  USHF.R.S32.HI UR22, URZ, 0x5, UR4 ;  /* 0x00000005ff167899 */ /* 0x000fe40008011404 */
[----:B------:R-:W-:Y:S02]  /*46d0*/  ULOP3.LUT UR5, UR5, 0x3fff, URZ, 0xc0, !UPT ;  /* 0x00003fff05057892 */ /* 0x000fe4000f8ec0ff */
[----:B------:R-:W-:Y:S02]  /*46e0*/  UISETP.LT.AND UP0, UPT, UR22, 0x1, UPT ;  /* 0x000000011600788c */ /* 0x000fe4000bf01270 */
[----:B------:R-:W-:-:S02]  /*46f0*/  ULOP3.LUT UR16, UR6, 0x10000, URZ, 0xfc, !UPT ;  /* 0x0001000006107892 */ /* 0x000fc4000f8efcff */
[----:B------:R-:W-:Y:S02]  /*4700*/  USEL UR23, UR22, 0x1, !UP0 ;  /* 0x0000000116177887 */ /* 0x000fe4000c000000 */
[----:B------:R-:W-:Y:S02]  /*4710*/  ULOP3.LUT UR17, UR5, 0x10000, URZ, 0xfc, !UPT ;  /* 0x0001000005117892 */ /* 0x000fe4000f8efcff */
[----:B------:R-:W-:Y:S02]  /*4720*/  UIADD3 UR23, UPT, UPT, -UR23, URZ, URZ ;  /* 0x000000ff17177290 */ /* 0x000fe4000fffe1ff */
[----:B-1----:R-:W-:Y:S01]  /*4730*/  UISETP.GE.AND UP4, UPT, UR8, 0x1, UPT ;  /* 0x000000010800788c */ /* 0x002fe2000bf86270 */
[----:B--2---:R-:W-:-:S15]  /*4740*/  R2UR UR24, R0 ;  /* 0x00000000001872ca */ /* 0x004fde00000e0000 */
.L_x_97:
[----:B------:R-:W-:Y:S02]  /*4750*/  LEA R0, R10, UR13, 0x3 ;  /* 0x0000000d0a007c11 */ /* 0x000fe4000f8e18ff */
[----:B------:R-:W-:Y:S02]  /*4760*/  SHF.L.U32 R5, R9, 0x1f, RZ ;  /* 0x0000001f09057819 */ /* 0x000fe400000006ff */
[----:B------:R-:W-:Y:S01]  /*4770*/  PLOP3.LUT P0, PT, PT, PT, UP4, 0x80, 0x8 ;  /* 0x000000000008781c */ /* 0x000fe20003f0f048 */
[----:B------:R-:W-:Y:S01]  /*4780*/  VIADD R3, R0, 0x260 ;  /* 0x0000026000037836 */ /* 0x000fe20000000000 */
[----:B-1----:R-:W1:Y:S02]  /*4790*/  SYNCS.PHASECHK.TRANS64.TRYWAIT P1, [R0+URZ+0x250], R5 ;  /* 0x00025005000075a7 */ /* 0x002e6400080211ff */
[----:B-1-3--:R-:W-:Y:S09]  /*47a0*/  @!P1 BRA `(.L_x_91) ;  /* 0x0000005000e89947 */ /* 0x00aff20003800000 */
.L_x_218:
[----:B------:R-:W-:Y:S01]  /*47b0*/  LEA R4, R10, UR13, 0x4 ;  /* 0x0000000d0a047c11 */ /* 0x000fe2000f8e20ff */
[----:B------:R-:W-:Y:S01]  /*47c0*/  @UP4 ULEA UR4, UR10, UR13, 0x3 ;  /* 0x0000000d0a044291 */ /* 0x000fe2000f8e18ff */
[----:B------:R-:W-:Y:S01]  /*47d0*/  PLOP3.LUT P2, PT, PT, PT, PT, 0x80, 0x8 ;  /* 0x000000000008781c */ /* 0x000fe20003f4f070 */
[----:B------:R-:W-:Y:S01]  /*47e0*/  ULEA UR19, UR18, UR13, 0x3 ;  /* 0x0000000d12137291 */ /* 0x000fe2000f8e18ff */
[----:B------:R-:W-:Y:S02]  /*47f0*/  PRMT R3, RZ, 0x654, R3 ;  /* 0x00000654ff037816 */ /* 0x000fe40000000003 */
[----:B-1----:R-:W1:Y:S01]  /*4800*/  LDS.128 R4, [R4+0x2e0] ;  /* 0x0002e00004047984 */ /* 0x002e620000000c00 */
[----:B------:R-:W-:Y:S02]  /*4810*/  @P0 SHF.L.U32 R2, R8, 0x1f, RZ ;  /* 0x0000001f08020819 */ /* 0x000fe400000006ff */
[----:B------:R-:W-:Y:S01]  /*4820*/  SHF.L.U32 R0, R11, 0x1f, RZ ;  /* 0x0000001f0b007819 */ /* 0x000fe200000006ff */
[----:B------:R-:W-:Y:S01]  /*4830*/  @!PT LDS RZ, [RZ] ;  /* 0x00000000fffff984 */ /* 0x000fe20000000800 */
[----:B------:R-:W-:Y:S01]  /*4840*/  @!PT LDS RZ, [RZ] ;  /* 0x00000000fffff984 */ /* 0x000fe20000000800 */
[----:B------:R-:W-:Y:S01]  /*4850*/  @!PT LDS RZ, [RZ] ;  /* 0x00000000fffff984 */ /* 0x000fe20000000800 */
[----:B------:R-:W-:Y:S01]  /*4860*/  @!PT LDS RZ, [RZ] ;  /* 0x00000000fffff984 */ /* 0x000fe20000000800 */
[----:B------:R2:W-:Y:S06]  /*4870*/  MEMBAR.ALL.CTA ;  /* 0x0000000000007992 */ /* 0x0005ec0000008000 */
[----:B--2---:R-:W2:Y:S02]  /*4880*/  FENCE.VIEW.ASYNC.S ;  /* 0x00000000000073c6 */ /* 0x004ea40000000000 */
[----:B--2---:R2:W-:Y:S01]  /*4890*/  SYNCS.ARRIVE.TRANS64.RED.A1T0 RZ, [R3+URZ], RZ ;  /* 0x000000ff03ff79a7 */ /* 0x0045e200081004ff */
[----:B------:R2:W3:Y:S01]  /*48a0*/  @P0 SYNCS.PHASECHK.TRANS64.TRYWAIT P2, [UR4], R2 ;  /* 0x00000002ff0005a7 */ /* 0x0004e20008041104 */
[----:B-1----:R-:W-:Y:S01]  /*48b0*/  LOP3.LUT P1, RZ, R6, 0x1, RZ, 0xc0, !PT ;  /* 0x0000000106ff7812 */ /* 0x002fe2000782c0ff */
[----:B------:R-:W1:Y:S02]  /*48c0*/  SYNCS.PHASECHK.TRANS64.TRYWAIT P0, [UR19+0x290], R0 ;  /* 0x00029000ff0075a7 */ /* 0x000e640008001113 */
[----:B-123--:R-:W-:Y:S10]  /*48d0*/  @!P0 BRA `(.L_x_92) ;  /* 0x0000005000b08947 */ /* 0x00eff40003800000 */
.L_x_220:
[----:B------:R-:W-:Y:S01]  /*48e0*/  IADD3 R10, PT, PT, R10, 0x1, RZ ;  /* 0x000000010a0a7810 */ /* 0x000fe20007ffe0ff */
[----:B------:R-:W-:Y:S06]  /*48f0*/  BRA.U !UP4, `(.L_x_93) ;  /* 0x000000010ca07547 */ /* 0x000fec000b800000 */
[----:B------:R-:W-:Y:S02]  /*4900*/  ULEA.HI UR4, UR18, UR18, URZ, 0x1 ;  /* 0x0000001212047291 */ /* 0x000fe4000f8f08ff */
[----:B------:R-:W-:Y:S02]  /*4910*/  UPLOP3.LUT UP2, UPT, UPT, UPT, UPT, 0x40, 0x4 ;  /* 0x000000000004789c */ /* 0x000fe40003f4e870 */
[----:B------:R-:W-:Y:S02]  /*4920*/  USHF.L.U32 UR5, UR4, 0x6, URZ ;  /* 0x0000000604057899 */ /* 0x000fe400080006ff */
[----:B------:R-:W-:Y:S02]  /*4930*/  ULOP3.LUT UR14, UR4, 0xffe, URZ, 0xc0, !UPT ;  /* 0x00000ffe040e7892 */ /* 0x000fe4000f8ec0ff */
[----:B------:R-:W-:Y:S02]  /*4940*/  ULOP3.LUT UR4, UR5, 0xffffff80, URZ, 0xc0, !UPT ;  /* 0xffffff8005047892 */ /* 0x000fe4000f8ec0ff */
[----:B------:R-:W-:-:S02]  /*4950*/  UIADD3 UR14, UPT, UPT, -UR14, UR18, URZ ;  /* 0x000000120e0e7290 */ /* 0x000fc4000fffe1ff */
[----:B------:R-:W-:Y:S01]  /*4960*/  UIADD3 UR4, UPT, UPT, UR24, UR4, URZ ;  /* 0x0000000418047290 */ /* 0x000fe2000fffe0ff */
[----:B------:R-:W-:Y:S01]  /*4970*/  UMOV UR12, UR23 ;  /* 0x00000017000c7c82 */ /* 0x000fe20008000000 */
[----:B------:R-:W-:Y:S02]  /*4980*/  UMOV UR11, UR22 ;  /* 0x00000016000b7c82 */ /* 0x000fe40008000000 */
[----:B------:R-:W-:Y:S01]  /*4990*/  ULEA UR14, UR14, UR4, 0x14 ;  /* 0x000000040e0e7291 */ /* 0x000fe2000f8ea0ff */
[----:B------:R-:W-:-:S11]  /*49a0*/  UMOV UR5, UR10 ;  /* 0x0000000a00057c82 */ /* 0x000fd60008000000 */
.L_x_96:
[----:B------:R-:W-:Y:S02]  /*49b0*/  UIADD3 UR12, UPT, UPT, UR12, 0x1, URZ ;  /* 0x000000010c0c7890 */ /* 0x000fe4000fffe0ff */
[----:B--2---:R-:W-:Y:S02]  /*49c0*/  ULEA UR6, UR5, UR13, 0x3 ;  /* 0x0000000d05067291 */ /* 0x004fe4000f8e18ff */
[----:B------:R-:W-:Y:S01]  /*49d0*/  UISETP.NE.AND UP3, UPT, UR12, URZ, UPT ;  /* 0x000000ff0c00728c */ /* 0x000fe2000bf65270 */
[----:B---3--:R-:W-:Y:S10]  /*49e0*/  @P2 BRA `(.L_x_94) ;  /* 0x00000000000c2947 */ /* 0x008ff40003800000 */
[----:B-1----:R-:W-:Y:S04]  /*49f0*/  SHF.L.U32 R3, R8, 0x1f, RZ ;  /* 0x0000001f08037819 */ /* 0x002fe800000006ff */
[----:B------:R-:W1:Y:S02]  /*4a00*/  SYNCS.PHASECHK.TRANS64.TRYWAIT P0, [UR6], R3 ;  /* 0x00000003ff0075a7 */ /* 0x000e640008001106 */
[----:B-1----:R-:W-:Y:S05]  /*4a10*/  @!P0 BRA `(.L_x_95) ;  /* 0x0000005000788947 */ /* 0x002fea0003800000 */
.L_x_94:
[----:B------:R-:W-:Y:S01]  /*4a20*/  UISETP.NE.AND UP0, UPT, UR11, 0x1, UPT ;  /* 0x000000010b00788c */ /* 0x000fe2000bf05270 */
[----:B------:R-:W-:Y:S01]  /*4a30*/  PLOP3.LUT P2, PT, PT, PT, PT, 0x80, 0x8 ;  /* 0x000000000008781c */ /* 0x000fe20003f4f070 */
[----:B------:R-:W-:Y:S02]  /*4a40*/  UIADD3 UR4, UPT, UPT, UR5, 0x1, URZ ;  /* 0x0000000105047890 */ /* 0x000fe4000fffe0ff */
[----:B------:R-:W-:Y:S02]  /*4a50*/  ULEA UR8, UR5, UR17, 0x8 ;  /* 0x0000001105087291 */ /* 0x000fe4000f8e40ff */
[----:B------:R-:W-:Y:S01]  /*4a60*/  UISETP.NE.AND UP1, UPT, UR4, 0x22, UPT ;  /* 0x000000220400788c */ /* 0x000fe2000bf25270 */
[----:B------:R-:W-:Y:S01]  /*4a70*/  PLOP3.LUT P0, PT, PT, PT, UP0, 0x80, 0x8 ;  /* 0x000000000008781c */ /* 0x000fe20003f0f008 */
[----:B------:R-:W-:Y:S02]  /*4a80*/  UIADD3 UR11, UPT, UPT, UR11, -0x1, URZ ;  /* 0xffffffff0b0b7890 */ /* 0x000fe4000fffe0ff */
[----:B------:R-:W-:Y:S02]  /*4a90*/  USEL UR7, URZ, 0x1, UP1 ;  /* 0x00000001ff077887 */ /* 0x000fe40008800000 */
[----:B------:R-:W-:Y:S01]  /*4aa0*/  USEL UR10, UR4, URZ, UP1 ;  /* 0x000000ff040a7287 */ /* 0x000fe20008800000 */
[----:B------:R-:W-:Y:S03]  /*4ab0*/  UMOV UR9, 0xc0004010 ;  /* 0xc000401000097882 */ /* 0x000fe60000000000 */
[----:B------:R-:W-:Y:S01]  /*4ac0*/  @UP0 ULEA UR4, UR10, UR13, 0x3 ;  /* 0x0000000d0a040291 */ /* 0x000fe2000f8e18ff */
[----:B------:R-:W-:Y:S01]  /*4ad0*/  LOP3.LUT R8, R8, UR7, RZ, 0x3c, !PT ;  /* 0x0000000708087c12 */ /* 0x000fe2000f8e3cff */
[----:B------:R-:W-:Y:S03]  /*4ae0*/  UMOV UR7, 0xc0004010 ;  /* 0xc000401000077882 */ /* 0x000fe60000000000 */
[----:B-1----:R-:W-:Y:S04]  /*4af0*/  @P0 SHF.L.U32 R0, R8, 0x1f, RZ ;  /* 0x0000001f08000819 */ /* 0x002fe800000006ff */
[----:B------:R2:W3:Y:S01]  /*4b00*/  @P0 SYNCS.PHASECHK.TRANS64.TRYWAIT P2, [UR4], R0 ;  /* 0x00000000ff0005a7 */ /* 0x0004e20008041104 */
[----:B------:R-:W-:Y:S02]  /*4b10*/  UIADD3 UR4, UPT, UPT, UR6, 0x110, URZ ;  /* 0x0000011006047890 */ /* 0x000fe4000fffe0ff */
[----:B------:R-:W-:Y:S03]  /*4b20*/  ULEA UR6, UR5, UR16, 0x7 ;  /* 0x0000001005067291 */ /* 0x000fe6000f8e38ff */
[----:B------:R-:W-:Y:S06]  /*4b30*/  UMOV UR5, UR10 ;  /* 0x0000000a00057c82 */ /* 0x000fec0008000000 */
[----:B------:R2:W-:Y:S01]  /*4b40*/  UTCQMMA gdesc[UR6], gdesc[UR8], tmem[UR14], tmem[UR20], idesc[UR21], UP2 ;  /* 0x00ff1408060075ea */ /* 0x0005e2000900030e */
[----:B------:R-:W-:Y:S01]  /*4b50*/  UPLOP3.LUT UP2, UPT, UPT, UPT, UPT, 0x80, 0x8 ;  /* 0x000000000008789c */ /* 0x000fe20003f4f070 */
[----:B------:R2:W-:Y:S01]  /*4b60*/  UTCBAR.MULTICAST [UR4], URZ, UR15 ;  /* 0x000000ff040073e9 */ /* 0x0005e2000800080f */
[----:B------:R-:W-:Y:S09]  /*4b70*/  BRA.U UP3, `(.L_x_96) ;  /* 0xfffffffd038c7547 */ /* 0x000ff2000b83ffff */
.L_x_93:
[----:B--2---:R-:W-:Y:S01]  /*4b80*/  UIADD3 UR4, UPT, UPT, UR18, 0x1, URZ ;  /* 0x0000000112047890 */ /* 0x004fe2000fffe0ff */
[C---:B------:R-:W-:Y:S01]  /*4b90*/  ISETP.NE.AND P0, PT, R10.reuse, 0x2, PT ;  /* 0x000000020a00780c */ /* 0x040fe20003f05270 */
[----:B------:R-:W-:Y:S02]  /*4ba0*/  UIADD3 UR5, UPT, UPT, UR19, 0x270, URZ ;  /* 0x0000027013057890 */ /* 0x000fe4000fffe0ff */
[----:B------:R-:W-:Y:S01]  /*4bb0*/  UISETP.NE.AND UP0, UPT, UR4, 0x4, UPT ;  /* 0x000000040400788c */ /* 0x000fe2000bf05270 */
[----:B-1----:R-:W-:Y:S02]  /*4bc0*/  SEL R0, RZ, 0x1, P0 ;  /* 0x00000001ff007807 */ /* 0x002fe40000000000 */
[----:B------:R-:W-:Y:S01]  /*4bd0*/  SEL R10, R10, RZ, P0 ;  /* 0x000000ff0a0a7207 */ /* 0x000fe20000000000 */
[----:B------:R-:W-:Y:S01]  /*4be0*/  USEL UR6, URZ, 0x1, UP0 ;  /* 0x00000001ff067887 */ /* 0x000fe20008000000 */
[----:B------:R-:W-:Y:S01]  /*4bf0*/  LOP3.LUT R9, R9, R0, RZ, 0x3c, !PT ;  /* 0x0000000009097212 */ /* 0x000fe200078e3cff */
[----:B------:R-:W-:Y:S01]  /*4c00*/  USEL UR18, UR4, URZ, UP0 ;  /* 0x000000ff04127287 */ /* 0x000fe20008000000 */
[----:B------:R1:W-:Y:S03]  /*4c10*/  UTCBAR [UR5], URZ ;  /* 0x000000ff050073e9 */ /* 0x0003e600080000ff */
[----:B------:R-:W-:Y:S01]  /*4c20*/  LOP3.LUT R11, R11, UR6, RZ, 0x3c, !PT ;  /* 0x000000060b0b7c12 */ /* 0x000fe2000f8e3cff */
[----:B------:R-:W-:Y:S07]  /*4c30*/  @P1 BRA `(.L_x_97) ;  /* 0xfffffff800c41947 */ /* 0x000fee000383ffff */
[----:B------:R-:W2:Y:S01]  /*4c40*/  S2UR UR8, SR_CgaCtaId ;  /* 0x00000000000879c3 */ /* 0x000ea20000008800 */
[----:B------:R-:W-:Y:S01]  /*4c50*/  ELECT P0, URZ, PT ;  /* 0x0000000000ff782f */ /* 0x000fe20003800000 */
[----:B------:R-:W-:Y:S01]  /*4c60*/  IMAD.MOV.U32 R0, RZ, RZ, 0x1 ;  /* 0x00000001ff007424 */ /* 0x000fe200078e00ff */
[----:B------:R-:W-:Y:S01]  /*4c70*/  UIADD3 UR13, UPT, UPT, UR13, 0x290, URZ ;  /* 0x000002900d0d7890 */ /* 0x000fe2000fffe0ff */
[----:B------:R-:W-:Y:S01]  /*4c80*/  SHF.L.U32 R3, R11, 0x1f, RZ ;  /* 0x0000001f0b037819 */ /* 0x000fe200000006ff */
[----:B------:R-:W-:-:S03]  /*4c90*/  UMOV UR4, 0x40 ;  /* 0x0000004000047882 */ /* 0x000fc60000000000 */
[----:B------:R-:W-:Y:S01]  /*4ca0*/  UVIRTCOUNT.DEALLOC.SMPOOL 0x80 ;  /* 0x000000800000784c */ /* 0x000fe20000000000 */
[----:B--2---:R-:W-:Y:S02]  /*4cb0*/  ULEA UR8, UR8, UR4, 0x18 ;  /* 0x0000000408087291 */ /* 0x004fe4000f8ec0ff */
[----:B------:R-:W-:-:S07]  /*4cc0*/  ULEA UR4, UR18, UR13, 0x3 ;  /* 0x0000000d12047291 */ /* 0x000fce000f8e18ff */
[----:B------:R2:W-:Y:S02]  /*4cd0*/  @P0 STS.U8 [UR8+0x1c], R0 ;  /* 0x00001c00ff000988 */ /* 0x0005e40008000008 */
[----:B------:R-:W4:Y:S02]  /*4ce0*/  SYNCS.PHASECHK.TRANS64.TRYWAIT P0, [UR4], R3 ;  /* 0x00000003ff0075a7 */ /* 0x000f240008001104 */
[----:B--2-4-:R-:W-:Y:S05]  /*4cf0*/  @!P0 BRA `(.L_x_98) ;  /* 0x0000004c00d88947 */ /* 0x014fea0003800000 */
.L_x_223:
[----:B------:R-:W-:-:S04]  /*4d00*/  UIADD3 UR4, UPT, UPT, UR18, 0x1, URZ ;  /* 0x0000000112047890 */ /* 0x000fc8000fffe0ff */
[----:B------:R-:W-:-:S04]  /*4d10*/  UISETP.NE.AND UP0, UPT, UR4, 0x4, UPT ;  /* 0x000000040400788c */ /* 0x000fc8000bf05270 */
[----:B------:R-:W-:Y:S02]  /*4d20*/  USEL UR6, URZ, 0x1, UP0 ;  /* 0x00000001ff067887 */ /* 0x000fe40008000000 */
[----:B------:R-:W-:-:S04]  /*4d30*/  USEL UR4, UR4, URZ, UP0 ;  /* 0x000000ff04047287 */ /* 0x000fc80008000000 */
[----:B-1----:R-:W-:Y:S01]  /*4d40*/  ULEA UR5, UR4, UR13, 0x3 ;  /* 0x0000000d04057291 */ /* 0x002fe2000f8e18ff */
[----:B------:R-:W-:-:S04]  /*4d50*/  LOP3.LUT R2, R11, UR6, RZ, 0x3c, !PT ;  /* 0x000000060b027c12 */ /* 0x000fc8000f8e3cff */
[----:B--2---:R-:W-:-:S04]  /*4d60*/  SHF.L.U32 R3, R2, 0x1f, RZ ;  /* 0x0000001f02037819 */ /* 0x004fc800000006ff */
[----:B------:R-:W1:Y:S02]  /*4d70*/  SYNCS.PHASECHK.TRANS64.TRYWAIT P0, [UR5], R3 ;  /* 0x00000003ff0075a7 */ /* 0x000e640008001105 */
[----:B-1----:R-:W-:Y:S05]  /*4d80*/  @!P0 BRA `(.L_x_99) ;  /* 0x0000004c00cc8947 */ /* 0x002fea0003800000 */
.L_x_225:
        /* <DEDUP_REMOVED lines=9> */
.L_x_227:
[----:B------:R-:W-:-:S04]  /*4e20*/  UIADD3 UR4, UPT, UPT, UR4, 0x1, URZ ;  /* 0x0000000104047890 */ /* 0x000fc8000fffe0ff */
[----:B------:R-:W-:-:S04]  /*4e30*/  UISETP.NE.AND UP0, UPT, UR4, 0x4, UPT ;  /* 0x000000040400788c */ /* 0x000fc8000bf05270 */
[----:B------:R-:W-:Y:S02]  /*4e40*/  USEL UR5, URZ, 0x1, UP0 ;  /* 0x00000001ff057887 */ /* 0x000fe40008000000 */
[----:B------:R-:W-:-:S04]  /*4e50*/  USEL UR4, UR4, URZ, UP0 ;  /* 0x000000ff04047287 */ /* 0x000fc80008000000 */
[----:B------:R-:W-:Y:S01]  /*4e60*/  ULEA UR4, UR4, UR13, 0x3 ;  /* 0x0000000d04047291 */ /* 0x000fe2000f8e18ff */
[----:B-1----:R-:W-:-:S04]  /*4e70*/  LOP3.LUT R3, R2, UR5, RZ, 0x3c, !PT ;  /* 0x0000000502037c12 */ /* 0x002fc8000f8e3cff */
[----:B------:R-:W-:-:S04]  /*4e80*/  SHF.L.U32 R3, R3, 0x1f, RZ ;  /* 0x0000001f03037819 */ /* 0x000fc800000006ff */
[----:B------:R-:W1:Y:S02]  /*4e90*/  SYNCS.PHASECHK.TRANS64.TRYWAIT P0, [UR4], R3 ;  /* 0x00000003ff0075a7 */ /* 0x000e640008001104 */
[----:B-1----:R-:W-:Y:S05]  /*4ea0*/  @!P0 BRA `(.L_x_101) ;  /* 0x0000004c00b48947 */ /* 0x002fea0003800000 */
.L_x_229:
[----:B------:R-:W-:Y:S01]  /*4eb0*/  NOP ;  /* 0x0000000000007918 */ /* 0x000fe20000000000 */
[----:B-1----:R-:W1:Y:S01]  /*4ec0*/  LDS R0, [UR8+0x14] ;  /* 0x00001408ff007984 */ /* 0x002e620008000800 */
[----:B------:R-:W-:Y:S01]  /*4ed0*/  ULOP3.LUT UR4, UR24, 0xffff, URZ, 0xc0, !UPT ;  /* 0x0000ffff18047892 */ /* 0x000fe2000f8ec0ff */
[----:B------:R-:W-:Y:S01]  /*4ee0*/  UMOV UR5, 0xffff ;  /* 0x0000ffff00057882 */ /* 0x000fe20000000000 */
[----:B------:R-:W-:Y:S02]  /*4ef0*/  UMOV UR6, 0x1 ;  /* 0x0000000100067882 */ /* 0x000fe40000000000 */
[----:B------:R-:W-:-:S04]  /*4f00*/  USHF.R.U32.HI UR4, URZ, 0x5, UR4 ;  /* 0x00000005ff047899 */ /* 0x000fc80008011604 */
[----:B------:R-:W-:Y:S02]  /*4f10*/  USHF.L.U32 UR5, UR5, UR4, URZ ;  /* 0x0000000405057299 */ /* 0x000fe400080006ff */
[----:B------:R-:W-:-:S04]  /*4f20*/  USHF.L.U32 UR4, UR6, UR4, URZ ;  /* 0x0000000406047299 */ /* 0x000fc800080006ff */
[----:B-1----:R-:W-:-:S04]  /*4f30*/  LOP3.LUT R0, R0, UR5, RZ, 0xc0, !PT ;  /* 0x0000000500007c12 */ /* 0x002fc8000f8ec0ff */
[----:B------:R-:W-:-:S13]  /*4f40*/  ISETP.NE.AND P0, PT, R0, UR5, PT ;  /* 0x0000000500007c0c */ /* 0x000fda000bf05270 */
[----:B------:R-:W-:Y:S05]  /*4f50*/  @P0 BRA `(.L_x_102) ;  /* 0x0000000000580947 */ /* 0x000fea0003800000 */
[----:B------:R-:W1:Y:S02]  /*4f60*/  LDS R0, [UR8+0x18] ;  /* 0x00001808ff007984 */ /* 0x000e640008000800 */
[----:B-1----:R-:W-:-:S04]  /*4f70*/  LOP3.LUT R0, R0, UR4, RZ, 0xc0, !PT ;  /* 0x0000000400007c12 */ /* 0x002fc8000f8ec0ff */
[----:B------:R-:W-:-:S13]  /*4f80*/  ISETP.NE.AND P0, PT, R0, UR4, PT ;  /* 0x0000000400007c0c */ /* 0x000fda000bf05270 */
[----:B------:R-:W-:Y:S05]  /*4f90*/  @P0 BRA `(.L_x_103) ;  /* 0x00000000003c0947 */ /* 0x000fea0003800000 */
[----:B------:R-:W1:Y:S01]  /*4fa0*/  S2R R2, SR_LANEID ;  /* 0x0000000000027919 */ /* 0x000e620000000000 */
[----:B------:R-:W-:Y:S01]  /*4fb0*/  ULOP3.LUT UR5, URZ, UR5, URZ, 0x33, !UPT ;  /* 0x00000005ff057292 */ /* 0x000fe2000f8e33ff */
[----:B------:R-:W-:Y:S01]  /*4fc0*/  LOP3.LUT R4, RZ, UR4, RZ, 0x33, !PT ;  /* 0x00000004ff047c12 */ /* 0x000fe2000f8e33ff */
[----:B------:R-:W-:Y:S02]  /*4fd0*/  VOTEU.ANY UR4, UPT, PT ;  /* 0x0000000000047886 */ /* 0x000fe400038e0100 */
[----:B------:R-:W-:Y:S01]  /*4fe0*/  UFLO.U32 UR4, UR4 ;  /* 0x00000004000472bd */ /* 0x000fe200080e0000 */
[----:B------:R-:W2:Y:S01]  /*4ff0*/  REDUX UR6, R4 ;  /* 0x00000000040673c4 */ /* 0x000ea20000000000 */
[----:B------:R-:W-:-:S06]  /*5000*/  IMAD.U32 R0, RZ, RZ, UR5 ;  /* 0x00000005ff007e24 */ /* 0x000fcc000f8e00ff */
[----:B------:R4:W-:Y:S01]  /*5010*/  UTCATOMSWS.AND URZ, UR5 ;  /* 0x0000000500ff79e3 */ /* 0x0009e20008000000 */
[----:B------:R-:W3:Y:S01]  /*5020*/  REDUX UR7, R0 ;  /* 0x00000000000773c4 */ /* 0x000ee20000000000 */
[----:B-1----:R-:W-:Y:S01]  /*5030*/  ISETP.EQ.U32.AND P0, PT, R2, UR4, PT ;  /* 0x0000000402007c0c */ /* 0x002fe2000bf02070 */
[----:B--2---:R-:W-:Y:S01]  /*5040*/  IMAD.U32 R2, RZ, RZ, UR6 ;  /* 0x00000006ff027e24 */ /* 0x004fe2000f8e00ff */
[----:B---3--:R-:W-:-:S11]  /*5050*/  MOV R3, UR7 ;  /* 0x0000000700037c02 */ /* 0x008fd60008000f00 */
[----:B------:R4:W-:Y:S04]  /*5060*/  @P0 ATOMS.AND RZ, [UR8+0x14], R3 ;  /* 0x00001403ffff098c */ /* 0x0009e8000a800008 */
[----:B------:R4:W-:Y:S01]  /*5070*/  @P0 ATOMS.AND RZ, [UR8+0x18], R2 ;  /* 0x00001802ffff098c */ /* 0x0009e2000a800008 */
[----:B------:R-:W-:Y:S05]  /*5080*/  BRA `(.L_x_104) ;  /* 0x0000000000147947 */ /* 0x000fea0003800000 */
.L_x_103:
[----:B------:R-:W-:Y:S02]  /*5090*/  MOV R2, 0x50b0 ;  /* 0x000050b000027802 */ /* 0x000fe40000000f00 */
[----:B---3-5:R-:W-:Y:S05]  /*50a0*/  CALL.REL.NOINC `($__internal_0_$__cuda_sm10x_tcgen05_guardrail_trap_col_being_dealloced_not_returned_by_alloc) ;  /* 0x0000005000107944 */ /* 0x028fea0003c00000 */
[----:B------:R-:W-:Y:S05]  /*50b0*/  BRA `(.L_x_104) ;  /* 0x0000000000087947 */ /* 0x000fea0003800000 */
.L_x_102:
[----:B------:R-:W-:Y:S02]  /*50c0*/  MOV R2, 0x50e0 ;  /* 0x000050e000027802 */ /* 0x000fe40000000f00 */
[----:B---3-5:R-:W-:Y:S05]  /*50d0*/  CALL.REL.NOINC `($__internal_2_$__cuda_sm10x_tcgen05_guardrail_trap_unallocated_columns_being_dealloced) ;  /* 0x00000050001c7944 */ /* 0x028fea0003c00000 */
.L_x_104:
[----:B------:R-:W-:Y:S01]  /*50e0*/  NOP ;  /* 0x0000000000007918 */ /* 0x000fe20000000000 */
[----:B----4-:R-:W-:Y:S05]  /*50f0*/  EXIT ;  /* 0x000000000000794d */ /* 0x010fea0003800000 */
.L_x_86:
[----:B------:R-:W-:-:S09]  /*5100*/  UISETP.NE.OR UP0, UPT, UR18, 0x3, !UP3 ;  /* 0x000000031200788c */ /* 0x000fd2000df05670 */
[----:B------:R-:W-:Y:S05]  /*5110*/  BRA.U UP0, `(.L_x_105) ;  /* 0x0000000d00ac7547 */ /* 0x000fea000b800000 */
[----:B------:R-:W2:Y:S01]  /*5120*/  LDCU.64 UR4, c[0x0][0x888] ;  /* 0x00011100ff0477ac */ /* 0x000ea20008000a00 */
[----:B------:R-:W3:Y:S01]  /*5130*/  S2UR UR10, SR_CgaCtaId ;  /* 0x00000000000a79c3 */ /* 0x000ee20000008800 */
[----:B------:R-:W-:Y:S02]  /*5140*/  HFMA2 R9, -RZ, RZ, 0, 0 ;  /* 0x00000000ff097431 */ /* 0x000fe400000001ff */
[----:B------:R-:W-:Y:S01]  /*5150*/  IMAD.MOV.U32 R11, RZ, RZ, 0x1 ;  /* 0x00000001ff0b7424 */ /* 0x000fe200078e00ff */
[----:B------:R-:W4:Y:S01]  /*5160*/  LDCU UR31, c[0x0][0x370] ;  /* 0x00006e00ff1f77ac */ /* 0x000f220008000800 */
[----:B------:R-:W-:Y:S01]  /*5170*/  IMAD.MOV.U32 R10, RZ, RZ, RZ ;  /* 0x000000ffff0a7224 */ /* 0x000fe200078e00ff */
[----:B------:R-:W-:Y:S01]  /*5180*/  MOV R3, 0x1000 ;  /* 0x0000100000037802 */ /* 0x000fe20000000f00 */
[----:B------:R-:W4:Y:S01]  /*5190*/  LDCU.128 UR32, c[0x0][0xb10] ;  /* 0x00016200ff2077ac */ /* 0x000f220008000c00 */
[----:B------:R-:W1:Y:S01]  /*51a0*/  LDC.64 R12, c[0x0][0x348] ;  /* 0x0000d200ff0c7b82 */ /* 0x000e620000000a00 */
[----:B------:R-:W3:Y:S01]  /*51b0*/  LDCU UR27, c[0x0][0x374] ;  /* 0x00006e80ff1b77ac */ /* 0x000ee20008000800 */
[----:B------:R-:W3:Y:S01]  /*51c0*/  LDCU.64 UR28, c[0x0][0x890] ;  /* 0x00011200ff1c77ac */ /* 0x000ee20008000a00 */
[----:B------:R-:W3:Y:S01]  /*51d0*/  LDCU UR15, c[0x0][0xb0c] ;  /* 0x00016180ff0f77ac */ /* 0x000ee20008000800 */
[----:B--2---:R-:W-:Y:S01]  /*51e0*/  UISETP.NE.U32.AND UP0, UPT, UR4, URZ, UPT ;  /* 0x000000ff0400728c */ /* 0x004fe2000bf05070 */
[----:B------:R-:W2:Y:S01]  /*51f0*/  LDCU UR43, c[0x0][0xb20] ;  /* 0x00016400ff2b77ac */ /* 0x000ea20008000800 */
[----:B------:R-:W2:Y:S01]  /*5200*/  LDCU UR4, c[0x0][0xb30] ;  /* 0x00016600ff0477ac */ /* 0x000ea20008000800 */
[----:B------:R-:W-:Y:S01]  /*5210*/  UMOV UR21, 0x400 ;  /* 0x0000040000157882 */ /* 0x000fe20000000000 */
[----:B----4-:R-:W-:-:S02]  /*5220*/  UIMAD.WIDE.U32 UR6, UR31, UR32, URZ ;  /* 0x000000201f0672a5 */ /* 0x010fc4000f8e00ff */
[----:B---3--:R-:W-:Y:S02]  /*5230*/  UIMAD.WIDE.U32 UR8, UR27, UR35, URZ ;  /* 0x000000231b0872a5 */ /* 0x008fe4000f8e00ff */
[----:B------:R-:W-:Y:S02]  /*5240*/  ULEA UR21, UR10, UR21, 0x18 ;  /* 0x000000150a157291 */ /* 0x000fe4000f8ec0ff */
[----:B------:R-:W-:Y:S02]  /*5250*/  UISETP.NE.U32.AND UP6, UPT, UR28, URZ, UPT ;  /* 0x000000ff1c00728c */ /* 0x000fe4000bfc5070 */
[----:B------:R-:W-:Y:S02]  /*5260*/  UIADD3 UR38, UPT, UPT, UR21, 0x228, URZ ;  /* 0x0000022815267890 */ /* 0x000fe4000fffe0ff */
[----:B------:R-:W-:Y:S02]  /*5270*/  UIADD3 UR17, UPT, UPT, UR21, 0x220, URZ ;  /* 0x0000022015117890 */ /* 0x000fe4000fffe0ff */
[----:B------:R-:W-:-:S02]  /*5280*/  UISETP.NE.AND.EX UP5, UPT, UR5, URZ, UPT, UP0 ;  /* 0x000000ff0500728c */ /* 0x000fc4000bfa5300 */
[----:B------:R-:W-:Y:S01]  /*5290*/  UISETP.NE.AND UP0, UPT, UR42, 0x1, UPT ;  /* 0x000000012a00788c */ /* 0x000fe2000bf05270 */
[----:B------:R-:W-:Y:S01]  /*52a0*/  UMOV UR41, UR7 ;  /* 0x0000000700297c82 */ /* 0x000fe20008000000 */
[----:B------:R-:W-:Y:S01]  /*52b0*/  UMOV UR40, UR9 ;  /* 0x0000000900287c82 */ /* 0x000fe20008000000 */
[----:B------:R-:W-:Y:S02]  /*52c0*/  USEL UR37, URZ, 0x1, UP4 ;  /* 0x00000001ff257887 */ /* 0x000fe4000a000000 */
[----:B------:R-:W-:Y:S02]  /*52d0*/  UISETP.NE.AND UP0, UPT, UR15, 0x1, UPT ;  /* 0x000000010f00788c */ /* 0x000fe4000bf05270 */
[----:B------:R-:W-:Y:S02]  /*52e0*/  UPLOP3.LUT UP4, UPT, UPT, UPT, UPT, 0x40, 0x4 ;  /* 0x000000000004789c */ /* 0x000fe40003f8e870 */
[----:B------:R-:W-:Y:S01]  /*52f0*/  UISETP.GE.AND UP2, UPT, UR42, 0x1, UPT ;  /* 0x000000012a00788c */ /* 0x000fe2000bf46270 */
[----:B------:R-:W3:Y:S01]  /*5300*/  LDCU.64 UR22, c[0x0][0xb28] ;  /* 0x00016500ff1677ac */ /* 0x000ee20008000a00 */
[----:B------:R-:W-:-:S02]  /*5310*/  UISETP.NE.AND.EX UP6, UPT, UR29, URZ, UPT, UP6 ;  /* 0x000000ff1d00728c */ /* 0x000fc4000bfc5360 */
[----:B------:R-:W-:Y:S02]  /*5320*/  UPRMT UR38, UR10, 0x654, UR38 ;  /* 0x000006540a267896 */ /* 0x000fe40008000026 */
[----:B------:R-:W-:Y:S02]  /*5330*/  UPRMT UR39, UR10, 0x654, UR17 ;  /* 0x000006540a277896 */ /* 0x000fe40008000011 */
[----:B------:R-:W-:Y:S02]  /*5340*/  USHF.R.U32.HI UR41, URZ, UR33, UR41 ;  /* 0x00000021ff297299 */ /* 0x000fe40008011629 */
[----:B--2---:R-:W-:Y:S02]  /*5350*/  USHF.R.U32.HI UR40, URZ, UR43, UR40 ;  /* 0x0000002bff287299 */ /* 0x004fe40008011628 */
[----:B------:R-:W-:Y:S02]  /*5360*/  UISETP.NE.AND UP0, UPT, UR34, 0x1, UPT ;  /* 0x000000012200788c */ /* 0x000fe4000bf05270 */
[----:B-1----:R-:W-:-:S11]  /*5370*/  UISETP.NE.AND UP3, UPT, UR4, 0x1, UPT ;  /* 0x000000010400788c */ /* 0x002fd6000bf65270 */
.L_x_114:
[C---:B------:R-:W-:Y:S02]  /*5380*/  LEA R8, R10.reuse, UR21, 0x3 ;  /* 0x000000150a087c11 */ /* 0x040fe4000f8e18ff */
[----:B------:R-:W-:Y:S02]  /*5390*/  SHF.L.U32 R5, R9, 0x1f, RZ ;  /* 0x0000001f09057819 */ /* 0x000fe400000006ff */
[----:B------:R-:W-:Y:S02]  /*53a0*/  LEA R6, R10, UR21, 0x4 ;  /* 0x000000150a067c11 */ /* 0x000fe4000f8e20ff */
[----:B-1----:R-:W1:Y:S02]  /*53b0*/  SYNCS.PHASECHK.TRANS64.TRYWAIT P0, [R8+URZ+0x250], R5 ;  /* 0x00025005080075a7 */ /* 0x002e6400080011ff */
[----:B-1----:R-:W-:Y:S05]  /*53c0*/  @!P0 BRA `(.L_x_106) ;  /* 0x0000004800848947 */ /* 0x002fea0003800000 */
.L_x_230:
[----:B-1----:R-:W1:Y:S01]  /*53d0*/  LDS.128 R4, [R6+0x2e0] ;  /* 0x0002e00006047984 */ /* 0x002e620000000c00 */
[----:B------:R-:W-:Y:S01]  /*53e0*/  UISETP.GE.AND UP0, UPT, UR42, 0x1, UPT ;  /* 0x000000012a00788c */ /* 0x000fe2000bf06270 */
[----:B------:R-:W-:Y:S01]  /*53f0*/  @!PT LDS RZ, [RZ] ;  /* 0x00000000fffff984 */ /* 0x000fe20000000800 */
[----:B------:R-:W-:Y:S01]  /*5400*/  @!PT LDS RZ, [RZ] ;  /* 0x00000000fffff984 */ /* 0x000fe20000000800 */
[----:B------:R-:W-:Y:S01]  /*5410*/  @!PT LDS RZ, [RZ] ;  /* 0x00000000fffff984 */ /* 0x000fe20000000800 */
[----:B------:R-:W-:Y:S01]  /*5420*/  @!PT LDS RZ, [RZ] ;  /* 0x00000000fffff984 */ /* 0x000fe20000000800 */
[----:B------:R2:W-:Y:S06]  /*5430*/  MEMBAR.ALL.CTA ;  /* 0x0000000000007992 */ /* 0x0005ec0000008000 */
[----:B--2---:R-:W2:Y:S01]  /*5440*/  FENCE.VIEW.ASYNC.S ;  /* 0x00000000000073c6 */ /* 0x004ea20000000000 */
[----:B-1----:R-:W-:Y:S11]  /*5450*/  LOP3.LUT P0, RZ, R6, 0x1, RZ, 0xc0, !PT ;  /* 0x0000000106ff7812 */ /* 0x002ff6000780c0ff */
[----:B------:R-:W-:Y:S02]  /*5460*/  @!UPT UIADD3 URZ, UPT, UPT, URZ, URZ, URZ ;  /* 0x000000fffffff290 */ /* 0x000fe4000fffe0ff */
[----:B--2---:R-:W-:Y:S01]  /*5470*/  VOTEU.ANY UP2, P0 ;  /* 0x0000000000ff7886 */ /* 0x004fe20000040100 */
[----:B------:R-:W-:Y:S11]  /*5480*/  PLOP3.LUT P0, PT, PT, PT, UP2, 0x80, 0x8 ;  /* 0x000000000008781c */ /* 0x000ff60003f0f028 */
[----:B------:R-:W-:Y:S02]  /*5490*/  @!UPT UIADD3 URZ, UPT, UPT, URZ, URZ, URZ ;  /* 0x000000fffffff290 */ /* 0x000fe4000fffe0ff */
[----:B------:R-:W-:Y:S02]  /*54a0*/  @P0 SHF.R.U32.HI R0, RZ, 0x10, R5 ;  /* 0x00000010ff000819 */ /* 0x000fe40000011605 */
[----:B------:R-:W-:Y:S02]  /*54b0*/  @P0 MOV R2, R4 ;  /* 0x0000000400020202 */ /* 0x000fe40000000f00 */
[----:B------:R-:W-:Y:S01]  /*54c0*/  @P0 R2UR UR4, R0 ;  /* 0x00000000000402ca */ /* 0x000fe200000e0000 */
[----:B------:R-:W-:Y:S01]  /*54d0*/  VIADD R0, R8, 0x260 ;  /* 0x0000026008007836 */ /* 0x000fe20000000000 */
[----:B------:R-:W-:Y:S02]  /*54e0*/  @P0 LOP3.LUT R4, R5, 0xffff, RZ, 0xc0, !PT ;  /* 0x0000ffff05040812 */ /* 0x000fe400078ec0ff */
[----:B------:R-:W-:Y:S02]  /*54f0*/  @P0 R2UR UR6, R2 ;  /* 0x00000000020602ca */ /* 0x000fe400000e0000 */
[----:B------:R-:W-:Y:S02]  /*5500*/  PRMT R0, RZ, 0x654, R0 ;  /* 0x00000654ff007816 */ /* 0x000fe40000000000 */
[----:B------:R-:W-:Y:S02]  /*5510*/  @P0 R2UR UR5, R4 ;  /* 0x00000000040502ca */ /* 0x000fe400000e0000 */
[----:B------:R1:W-:Y:S03]  /*5520*/  SYNCS.ARRIVE.TRANS64.RED.A1T0 RZ, [R0+URZ], RZ ;  /* 0x000000ff00ff79a7 */ /* 0x0003e600081004ff */
[----:B------:R-:W-:Y:S04]  /*5530*/  @UP2 UMOV UR26, UR4 ;  /* 0x00000004001a2c82 */ /* 0x000fe80008000000 */
[----:B------:R-:W-:Y:S04]  /*5540*/  @UP2 UMOV UR14, UR6 ;  /* 0x00000006000e2c82 */ /* 0x000fe80008000000 */
[----:B------:R-:W-:Y:S01]  /*5550*/  @UP2 UMOV UR13, UR5 ;  /* 0x00000005000d2c82 */ /* 0x000fe20008000000 */
[----:B------:R-:W-:Y:S05]  /*5560*/  BRA.U !UP0, `(.L_x_107) ;  /* 0x0000000108c07547 */ /* 0x000fea000b800000 */
[----:B------:R-:W-:Y:S02]  /*5570*/  UIMAD.WIDE.U32 UR8, UR13, UR35, URZ ;  /* 0x000000230d0872a5 */ /* 0x000fe4000f8e00ff */
[----:B------:R-:W-:Y:S02]  /*5580*/  UP2UR UR12, UPR, URZ, 0x4 ;  /* 0x00000004ff0c7883 */ /* 0x000fe40008000000 */
[----:B------:R-:W-:Y:S02]  /*5590*/  UISETP.NE.AND UP2, UPT, UR34, 0x1, UPT ;  /* 0x000000012200788c */ /* 0x000fe4000bf45270 */
[----:B------:R-:W-:Y:S02]  /*55a0*/  UIMAD.WIDE.U32 UR10, UR14, UR32, URZ ;  /* 0x000000200e0a72a5 */ /* 0x000fe4000f8e00ff */
[----:B------:R-:W-:Y:S02]  /*55b0*/  USEL UR4, UR27, UR40, !UP2 ;  /* 0x000000281b047287 */ /* 0x000fe4000d000000 */
[----:B------:R-:W-:Y:S02]  /*55c0*/  UISETP.NE.AND UP0, UPT, UR15, 0x1, UPT ;  /* 0x000000010f00788c */ /* 0x000fe4000bf05270 */
[----:B------:R-:W-:Y:S02]  /*55d0*/  UP2UR UR16, UPR, URZ, 0x2 ;  /* 0x00000002ff107883 */ /* 0x000fe40008000000 */
[----:B------:R-:W-:Y:S02]  /*55e0*/  UISETP.NE.AND UP1, UPT, UR42, 0x1, UPT ;  /* 0x000000012a00788c */ /* 0x000fe4000bf25270 */
[----:B---3--:R-:W-:Y:S02]  /*55f0*/  UIMAD.WIDE.U32 UR18, UR4, UR22, URZ ;  /* 0x00000016041272a5 */ /* 0x008fe4000f8e00ff */
[----:B------:R-:W-:Y:S01]  /*5600*/  USEL UR7, UR31, UR41, !UP0 ;  /* 0x000000291f077287 */ /* 0x000fe2000c000000 */
[----:B------:R-:W-:Y:S02]  /*5610*/  UMOV UR5, UR9 ;  /* 0x0000000900057c82 */ /* 0x000fe40008000000 */
[----:B------:R-:W-:Y:S02]  /*5620*/  USHF.R.U32.HI UR6, URZ, UR43, UR5 ;  /* 0x0000002bff067299 */ /* 0x000fe40008011605 */
[----:B------:R-:W-:Y:S02]  /*5630*/  UIMAD.WIDE.U32 UR24, UR7, UR22, URZ ;  /* 0x00000016071872a5 */ /* 0x000fe4000f8e00ff */
[----:B------:R-:W-:Y:S02]  /*5640*/  USEL UR6, UR13, UR6, !UP2 ;  /* 0x000000060d067287 */ /* 0x000fe4000d000000 */
[----:B------:R-:W-:Y:S01]  /*5650*/  UISETP.NE.AND UP2, UPT, UR12, URZ, UPT ;  /* 0x000000ff0c00728c */ /* 0x000fe2000bf45270 */
[----:B------:R-:W-:Y:S01]  /*5660*/  UMOV UR5, UR11 ;  /* 0x0000000b00057c82 */ /* 0x000fe20008000000 */
[----:B------:R-:W-:Y:S02]  /*5670*/  UIMAD.WIDE.U32 UR10, UR6, UR22, URZ ;  /* 0x00000016060a72a5 */ /* 0x000fe4000f8e00ff */
[----:B------:R-:W-:Y:S03]  /*5680*/  USHF.R.U32.HI UR8, URZ, UR33, UR5 ;  /* 0x00000021ff087299 */ /* 0x000fe60008011605 */
[----:B------:R-:W-:Y:S02]  /*5690*/  UMOV UR5, UR19 ;  /* 0x0000001300057c82 */ /* 0x000fe40008000000 */
[----:B------:R-:W-:Y:S03]  /*56a0*/  @UP1 USHF.R.U32.HI UR4, URZ, UR23, UR5 ;  /* 0x00000017ff041299 */ /* 0x000fe60008011605 */
[----:B------:R-:W-:Y:S01]  /*56b0*/  UMOV UR5, UR25 ;  /* 0x0000001900057c82 */ /* 0x000fe20008000000 */
[----:B------:R-:W-:Y:S02]  /*56c0*/  UIMAD UR4, UR42, UR4, URZ ;  /* 0x000000042a0472a4 */ /* 0x000fe4000f8e02ff */
[----:B------:R-:W-:Y:S02]  /*56d0*/  @UP1 USHF.R.U32.HI UR7, URZ, UR23, UR5 ;  /* 0x00000017ff071299 */ /* 0x000fe40008011605 */
[----:B------:R-:W-:Y:S02]  /*56e0*/  USEL UR5, UR14, UR8, !UP0 ;  /* 0x000000080e057287 */ /* 0x000fe4000c000000 */
[----:B------:R-:W-:Y:S02]  /*56f0*/  UIMAD UR8, UR42, UR7, URZ ;  /* 0x000000072a0872a4 */ /* 0x000fe4000f8e02ff */
[----:B------:R-:W-:Y:S03]  /*5700*/  UISETP.GE.AND UP0, UPT, UR6, UR4, UPT ;  /* 0x000000040600728c */ /* 0x000fe6000bf06270 */
[----:B------:R-:W-:Y:S01]  /*5710*/  UMOV UR4, UR11 ;  /* 0x0000000b00047c82 */ /* 0x000fe20008000000 */
[----:B------:R-:W-:Y:S02]  /*5720*/  UISETP.GE.OR UP0, UPT, UR5, UR8, UP0 ;  /* 0x000000080500728c */ /* 0x000fe40008706670 */
[----:B------:R-:W-:Y:S02]  /*5730*/  USHF.R.U32.HI UR4, URZ, UR23, UR4 ;  /* 0x00000017ff047299 */ /* 0x000fe40008011604 */
[----:B------:R-:W-:Y:S02]  /*5740*/  UIMAD.WIDE.U32 UR8, UR5, UR22, URZ ;  /* 0x00000016050872a5 */ /* 0x000fe4000f8e00ff */
[----:B------:R-:W-:Y:S04]  /*5750*/  USEL UR10, UR6, UR4, !UP1 ;  /* 0x00000004060a7287 */ /* 0x000fe8000c800000 */
[----:B------:R-:W-:Y:S01]  /*5760*/  UIADD3 UR11, UPT, UPT, -UR10, URZ, URZ ;  /* 0x000000ff0a0b7290 */ /* 0x000fe2000fffe1ff */
[----:B------:R-:W-:Y:S02]  /*5770*/  @!UP0 UMOV UR4, UR9 ;  /* 0x0000000900048c82 */ /* 0x000fe40008000000 */
[----:B------:R-:W-:Y:S02]  /*5780*/  @!UP0 USHF.R.U32.HI UR4, URZ, UR23, UR4 ;  /* 0x00000017ff048299 */ /* 0x000fe40008011604 */
[----:B------:R-:W-:Y:S02]  /*5790*/  UIMAD UR8, UR42, UR11, UR6 ;  /* 0x0000000b2a0872a4 */ /* 0x000fe4000f8e0206 */
[----:B------:R-:W-:Y:S02]  /*57a0*/  @!UP0 USEL UR4, UR5, UR4, !UP1 ;  /* 0x0000000405048287 */ /* 0x000fe4000c800000 */
[----:B------:R-:W-:Y:S02]  /*57b0*/  UISETP.NE.AND UP1, UPT, UR16, URZ, UPT ;  /* 0x000000ff1000728c */ /* 0x000fe4000bf25270 */
[----:B------:R-:W-:Y:S02]  /*57c0*/  @!UP0 UIMAD UR8, UR7, UR8, UR4 ;  /* 0x00000008070882a4 */ /* 0x000fe4000f8e0204 */
[----:B------:R-:W-:Y:S02]  /*57d0*/  @!UP0 UIADD3 UR9, UPT, UPT, UR10, -UR4, URZ ;  /* 0x800000040a098290 */ /* 0x000fe4000fffe0ff */
[----:B------:R-:W-:Y:S02]  /*57e0*/  UIADD3 UR4, UPT, UPT, -UR5, URZ, URZ ;  /* 0x000000ff05047290 */ /* 0x000fe4000fffe1ff */
[----:B------:R-:W-:Y:S02]  /*57f0*/  UIADD3 UR7, UPT, UPT, -UR6, URZ, URZ ;  /* 0x000000ff06077290 */ /* 0x000fe4000fffe1ff */
[----:B------:R-:W-:Y:S02]  /*5800*/  @!UP0 UIMAD UR6, UR9, UR42, UR5 ;  /* 0x0000002a090682a4 */ /* 0x000fe4000f8e0205 */
[----:B------:R-:W-:Y:S02]  /*5810*/  UIMAD UR14, UR15, UR4, UR14 ;  /* 0x000000040f0e72a4 */ /* 0x000fe4000f8e020e */
[----:B------:R-:W-:Y:S01]  /*5820*/  UIMAD UR13, UR34, UR7, UR13 ;  /* 0x00000007220d72a4 */ /* 0x000fe2000f8e020d */
[----:B------:R-:W-:Y:S02]  /*5830*/  @!UP0 UMOV UR5, UR8 ;  /* 0x0000000800058c82 */ /* 0x000fe40008000000 */
[----:B------:R-:W-:Y:S02]  /*5840*/  UIMAD UR14, UR5, UR15, UR14 ;  /* 0x0000000f050e72a4 */ /* 0x000fe4000f8e020e */
[----:B------:R-:W-:Y:S11]  /*5850*/  UIMAD UR13, UR6, UR34, UR13 ;  /* 0x00000022060d72a4 */ /* 0x000ff6000f8e020d */
[----:B------:R-:W-:Y:S01]  /*5860*/  @!UPT UIADD3 URZ, UPT, UPT, URZ, URZ, URZ ;  /* 0x000000fffffff290 */ /* 0x000fe2000fffe0ff */
.L_x_107:
[----:B------:R-:W2:Y:S01]  /*5870*/  @!UP3 LDCU.128 UR8, c[0x0][0xb10] ;  /* 0x00016200ff08b7ac */ /* 0x000ea20008000c00 */
[----:B------:R-:W-:Y:S02]  /*5880*/  ISETP.NE.U32.AND P0, PT, RZ, UR28, PT ;  /* 0x0000001cff007c0c */ /* 0x000fe4000bf05070 */
[----:B------:R-:W-:Y:S02]  /*5890*/  SHF.L.U32 R4, R11, 0x1f, RZ ;  /* 0x0000001f0b047819 */ /* 0x000fe400000006ff */
[----:B------:R-:W-:Y:S01]  /*58a0*/  ISETP.NE.AND.EX P0, PT, RZ, UR29, PT, P0 ;  /* 0x0000001dff007c0c */ /* 0x000fe2000bf05300 */
[----:B------:R-:W4:Y:S01]  /*58b0*/  @!UP3 LDCU UR5, c[0x0][0xb0c] ;  /* 0x00016180ff05b7ac */ /* 0x000f220008000800 */
[----:B------:R-:W-:Y:S02]  /*58c0*/  USHF.L.U32 UR19, UR20, 0x6, URZ ;  /* 0x0000000614137899 */ /* 0x000fe400080006ff */
[----:B------:R-:W-:Y:S02]  /*58d0*/  USHF.L.U32 UR18, UR30, 0x7, URZ ;  /* 0x000000071e127899 */ /* 0x000fe400080006ff */
[----:B--2---:R-:W-:Y:S07]  /*58e0*/  UIMAD.WIDE.U32 UR6, UR14, UR8, URZ ;  /* 0x000000080e0672a5 */ /* 0x004fee000f8e00ff */
[----:B------:R-:W-:Y:S01]  /*58f0*/  @!UP3 UMOV UR4, UR7 ;  /* 0x000000070004bc82 */ /* 0x000fe20008000000 */
[----:B----4-:R-:W-:Y:S02]  /*5900*/  @!UP3 UISETP.NE.AND UP0, UPT, UR5, 0x1, UPT ;  /* 0x000000010500b88c */ /* 0x010fe4000bf05270 */
[----:B------:R-:W-:Y:S02]  /*5910*/  @!UP3 USHF.R.U32.HI UR4, URZ, UR9, UR4 ;  /* 0x00000009ff04b299 */ /* 0x000fe40008011604 */
[----:B------:R-:W-:Y:S02]  /*5920*/  UIMAD.WIDE.U32 UR6, UR13, UR11, URZ ;  /* 0x0000000b0d0672a5 */ /* 0x000fe4000f8e00ff */
[----:B------:R-:W-:Y:S02]  /*5930*/  @!UP3 USEL UR8, UR14, UR4, !UP0 ;  /* 0x000000040e08b287 */ /* 0x000fe4000c000000 */
[----:B------:R-:W-:Y:S03]  /*5940*/  @!UP3 UISETP.NE.AND UP0, UPT, UR10, 0x1, UPT ;  /* 0x000000010a00b88c */ /* 0x000fe6000bf05270 */
[----:B------:R-:W-:Y:S02]  /*5950*/  @!UP3 UMOV UR6, UR7 ;  /* 0x000000070006bc82 */ /* 0x000fe40008000000 */
[----:B------:R-:W2:Y:S02]  /*5960*/  @!UP3 LDCU UR4, c[0x0][0xb20] ;  /* 0x00016400ff04b7ac */ /* 0x000ea40008000800 */
[----:B--2---:R-:W-:Y:S04]  /*5970*/  @!UP3 USHF.R.U32.HI UR6, URZ, UR4, UR6 ;  /* 0x00000004ff06b299 */ /* 0x004fe80008011606 */
[----:B------:R-:W-:Y:S04]  /*5980*/  @!UP3 USEL UR6, UR13, UR6, !UP0 ;  /* 0x000000060d06b287 */ /* 0x000fe8000c000000 */
[----:B------:R-:W-:Y:S02]  /*5990*/  @!UP3 UIADD3 UR4, UPT, UPT, -UR8, UR6, URZ ;  /* 0x000000060804b290 */ /* 0x000fe4000fffe1ff */
[----:B------:R-:W-:Y:S02]  /*59a0*/  @!UP3 UIADD3 UR6, UPT, UPT, UR8, -UR6, URZ ;  /* 0x800000060806b290 */ /* 0x000fe4000fffe0ff */
[----:B------:R-:W-:Y:S02]  /*59b0*/  @!UP3 UIMAD UR14, UR4, UR5, UR14 ;  /* 0x00000005040eb2a4 */ /* 0x000fe4000f8e020e */
[----:B------:R-:W-:Y:S01]  /*59c0*/  @!UP3 UIMAD UR13, UR6, UR10, UR13 ;  /* 0x0000000a060db2a4 */ /* 0x000fe2000f8e020d */
[----:B------:R-:W-:Y:S11]  /*59d0*/  BRA.U UP4, `(.L_x_108) ;  /* 0x0000000104107547 */ /* 0x000ff6000b800000 */
[----:B-1----:R-:W-:Y:S04]  /*59e0*/  MOV R0, UR37 ;  /* 0x0000002500007c02 */ /* 0x002fe80008000f00 */
[----:B------:R-:W-:Y:S04]  /*59f0*/  SHF.L.U32 R5, R0, 0x1f, RZ ;  /* 0x0000001f00057819 */ /* 0x000fe800000006ff */
[----:B------:R-:W1:Y:S02]  /*5a00*/  SYNCS.PHASECHK.TRANS64.TRYWAIT P1, [UR21+0x248], R5 ;  /* 0x00024805ff0075a7 */ /* 0x000e640008021115 */
[----:B-1----:R-:W-:Y:S05]  /*5a10*/  @!P1 BRA `(.L_x_109) ;  /* 0x0000004400049947 */ /* 0x002fea0003800000 */
.L_x_108:
[----:B------:R-:W-:Y:S05]  /*5a20*/  BRA.U !UP6, `(.L_x_110) ;  /* 0x000000010e387547 */ /* 0x000fea000b800000 */
[----:B------:R-:W-:Y:S01]  /*5a30*/  UPLOP3.LUT UP1, UPT, UPT, UPT, UP5, 0x80, 0x8 ;  /* 0x000000000008789c */ /* 0x000fe20003f2f050 */
[----:B-1----:R-:W-:Y:S01]  /*5a40*/  HFMA2 R0, -RZ, RZ, 0, 5.9604644775390625e-08 ;  /* 0x00000001ff007431 */ /* 0x002fe200000001ff */
[----:B------:R-:W1:Y:S01]  /*5a50*/  LDCU.64 UR8, c[0x0][0x358] ;  /* 0x00006b00ff0877ac */ /* 0x000e620008000a00 */
[----:B------:R-:W-:Y:S03]  /*5a60*/  IMAD.MOV.U32 R84, RZ, RZ, 0x1 ;  /* 0x00000001ff547424 */ /* 0x000fe600078e00ff */
[----:B------:R-:W-:Y:S05]  /*5a70*/  PLOP3.LUT P1, PT, PT, PT, UP1, 0x80, 0x8 ;  /* 0x000000000008781c */ /* 0x000fea0003f2f018 */
[----:B------:R-:W2:Y:S01]  /*5a80*/  @UP1 LDCU.64 UR4, c[0x0][0x888] ;  /* 0x00011100ff0417ac */ /* 0x000ea20008000a00 */
[----:B------:R-:W-:Y:S07]  /*5a90*/  @UP1 UIMAD UR6, UR36, UR28, URZ ;  /* 0x0000001c240612a4 */ /* 0x000fee000f8e02ff */
[----:B------:R-:W-:Y:S01]  /*5aa0*/  @!P1 PRMT R84, R0, 0x7610, R84 ;  /* 0x0000761000549816 */ /* 0x000fe20000000054 */
[----:B--2---:R-:W-:Y:S06]  /*5ab0*/  @UP1 UIMAD.WIDE UR4, UR6, 0x4, UR4 ;  /* 0x00000004060418a5 */ /* 0x004fec000f8e0204 */
[----:B------:R-:W-:Y:S01]  /*5ac0*/  IMAD.U32 R6, RZ, RZ, UR4 ;  /* 0x00000004ff067e24 */ /* 0x000fe2000f8e00ff */
[----:B------:R-:W-:Y:S04]  /*5ad0*/  MOV R7, UR5 ;  /* 0x0000000500077c02 */ /* 0x000fe80008000f00 */
[----:B------:R-:W2:Y:S01]  /*5ae0*/  @!UP1 LDCU UR4, c[0x0][0x880] ;  /* 0x00011000ff0497ac */ /* 0x000ea20008000800 */
[----:B-1---5:R4:W5:Y:S02]  /*5af0*/  @P1 LDG.E R41, desc[UR8][R6.64] ;  /* 0x0000000806291981 */ /* 0x022964000c1e1900 */
[----:B--2-4-:R-:W-:Y:S07]  /*5b00*/  @!P1 IMAD.U32 R41, RZ, RZ, UR4 ;  /* 0x00000004ff299e24 */ /* 0x014fee000f8e00ff */
.L_x_110:
[----:B-----5:R-:W-:Y:S01]  /*5b10*/  @!P0 FSETP.EQ.AND P2, PT, R41, RZ, PT ;  /* 0x000000ff2900820b */ /* 0x020fe20003f42000 */
[----:B------:R-:W-:Y:S01]  /*5b20*/  @!UPT UIADD3 URZ, UPT, UPT, URZ, URZ, URZ ;  /* 0x000000fffffff290 */ /* 0x000fe2000fffe0ff */
[----:B------:R-:W-:Y:S11]  /*5b30*/  @!P0 BRA `(.L_x_111) ;  /* 0x0000000000148947 */ /* 0x000ff60003800000 */
[----:B------:R-:W-:Y:S02]  /*5b40*/  LOP3.LUT P0, RZ, R84, 0xff, RZ, 0xc0, !PT ;  /* 0x000000ff54ff7812 */ /* 0x000fe4000780c0ff */
[----:B------:R-:W-:Y:S04]  /*5b50*/  PLOP3.LUT P2, PT, PT, PT, UP1, 0x80, 0x8 ;  /* 0x000000000008781c */ /* 0x000fe80003f4f018 */
[----:B------:R-:W-:Y:S07]  /*5b60*/  PLOP3.LUT P2, PT, P2, PT, PT, 0x8, 0x80 ;  /* 0x000000000080781c */ /* 0x000fee000174e170 */
[----:B------:R-:W-:Y:S11]  /*5b70*/  @P0 FSETP.EQ.AND P2, PT, R41, RZ, PT ;  /* 0x000000ff2900020b */ /* 0x000ff60003f42000 */
[----:B------:R-:W-:Y:S02]  /*5b80*/  @!UPT UIADD3 URZ, UPT, UPT, URZ, URZ, URZ ;  /* 0x000000fffffff290 */ /* 0x000fe4000fffe0ff */
.L_x_111:
[----:B------:R-:W2:Y:S01]  /*5b90*/  SYNCS.PHASECHK.TRANS64.TRYWAIT P0, [UR21+0x230], R4 ;  /* 0x00023004ff0075a7 */ /* 0x000ea20008001115 */
[----:B------:R-:W-:Y:S04]  /*5ba0*/  ELECT P1, URZ, PT ;  /* 0x0000000000ff782f */ /* 0x000fe80003820000 */
[----:B------:R-:W-:Y:S01]  /*5bb0*/  PLOP3.LUT P1, PT, P2, P1, PT, 0xf2, 0x2f ;  /* 0x00000000002f781c */ /* 0x000fe20001723e72 */
[----:B------:R-:W-:Y:S01]  /*5bc0*/  @!UPT UIADD3 URZ, UPT, UPT, URZ, URZ, URZ ;  /* 0x000000fffffff290 */ /* 0x000fe2000fffe0ff */
[----:B--2---:R-:W-:Y:S11]  /*5bd0*/  @!P0 BRA `(.L_x_112) ;  /* 0x0000004000ac8947 */ /* 0x004ff60003800000 */
.L_x_233:
[----:B------:R-:W-:Y:S01]  /*5be0*/  @!P1 IADD3 R2, P0, PT, R12, 0x580, RZ ;  /* 0x000005800c029810 */ /* 0x000fe20007f1e0ff */
[----:B------:R-:W-:Y:S01]  /*5bf0*/  VOTEU.ALL UP0, P1 ;  /* 0x0000000000ff7886 */ /* 0x000fe20000800000 */
[----:B------:R-:W-:Y:S01]  /*5c00*/  UMOV UR6, 0x0 ;  /* 0x0000000000067882 */ /* 0x000fe20000000000 */
[----:B------:R-:W-:Y:S01]  /*5c10*/  UMOV UR7, 0x10000000 ;  /* 0x1000000000077882 */ /* 0x000fe20000000000 */
[----:B------:R-:W-:Y:S01]  /*5c20*/  @!P1 R2UR UR5, R2 ;  /* 0x00000000020592ca */ /* 0x000fe200000e0000 */
[----:B-1----:R-:W-:Y:S01]  /*5c30*/  @!P1 IMAD.X R0, RZ, RZ, R13, P0 ;  /* 0x000000ffff009224 */ /* 0x002fe200000e060d */
[----:B------:R-:W-:Y:S01]  /*5c40*/  @!UP0 UIADD3 UR16, UPT, UPT, UR21, 0x400, URZ ;  /* 0x0000040015108890 */ /* 0x000fe2000fffe0ff */
[----:B------:R-:W-:Y:S01]  /*5c50*/  VIADD R10, R10, 0x1 ;  /* 0x000000010a0a7836 */ /* 0x000fe20000000000 */
[----:B------:R-:W-:Y:S01]  /*5c60*/  VOTEU.ALL UP0, P1 ;  /* 0x0000000000ff7886 */ /* 0x000fe20000800000 */
[----:B------:R-:W-:Y:S01]  /*5c70*/  UMOV UR20, UR36 ;  /* 0x0000002400147c82 */ /* 0x000fe20008000000 */
[----:B------:R-:W-:Y:S01]  /*5c80*/  @!P1 R2UR UR4, R0 ;  /* 0x00000000000492ca */ /* 0x000fe200000e0000 */
[----:B------:R-:W-:Y:S06]  /*5c90*/  @!P1 IMAD.MOV.U32 R0, RZ, RZ, 0x1000 ;  /* 0x00001000ff009424 */ /* 0x000fec00078e00ff */
[----:B------:R-:W-:Y:S06]  /*5ca0*/  IMAD.U32 R6, RZ, RZ, UR5 ;  /* 0x00000005ff067e24 */ /* 0x000fec000f8e00ff */
[----:B------:R-:W-:Y:S01]  /*5cb0*/  IMAD.U32 R7, RZ, RZ, UR4 ;  /* 0x00000004ff077e24 */ /* 0x000fe2000f8e00ff */
[----:B------:R-:W-:Y:S04]  /*5cc0*/  @!P1 R2UR UR4, R6 ;  /* 0x00000000060492ca */ /* 0x000fe800000e0000 */
[----:B------:R-:W-:Y:S11]  /*5cd0*/  @!P1 R2UR UR5, R7 ;  /* 0x00000000070592ca */ /* 0x000ff600000e0000 */
[----:B------:R-:W-:Y:S02]  /*5ce0*/  @!UPT UIADD3 URZ, UPT, UPT, URZ, URZ, URZ ;  /* 0x000000fffffff290 */ /* 0x000fe4000fffe0ff */
[----:B------:R1:W-:Y:S01]  /*5cf0*/  @!UP0 UTMALDG.3D [UR16], [UR4], desc[UR6] ;  /* 0x00000610040085b4 */ /* 0x0003e20008011000 */
[----:B------:R1:W-:Y:S01]  /*5d00*/  @!P1 SYNCS.ARRIVE.TRANS64.RED.A0TR RZ, [UR21+0x220], R0 ;  /* 0x00022000ffff99a7 */ /* 0x0003e20008300415 */
[----:B------:R-:W-:Y:S01]  /*5d10*/  SYNCS.ARRIVE.TRANS64.RED.A1T0 RZ, [UR39], RZ ;  /* 0x000000ffffff79a7 */ /* 0x000fe20008100427 */
[----:B------:R-:W2:Y:S02]  /*5d20*/  SYNCS.PHASECHK.TRANS64.TRYWAIT P0, [UR21+0x238], R4 ;  /* 0x00023804ff0075a7 */ /* 0x000ea40008001115 */
[----:B-12---:R-:W-:Y:S05]  /*5d30*/  @!P0 BRA `(.L_x_113) ;  /* 0x00000040006c8947 */ /* 0x006fea0003800000 */
.L_x_235:
[----:B------:R-:W-:Y:S01]  /*5d40*/  @!P1 IADD3 R2, P0, PT, R12, 0x580, RZ ;  /* 0x000005800c029810 */ /* 0x000fe20007f1e0ff */
[----:B------:R-:W-:Y:S01]  /*5d50*/  VOTEU.ALL UP0, P1 ;  /* 0x0000000000ff7886 */ /* 0x000fe20000800000 */
[----:B------:R-:W-:Y:S01]  /*5d60*/  UMOV UR6, 0x0 ;  /* 0x0000000000067882 */ /* 0x000fe20000000000 */
[----:B------:R-:W-:Y:S01]  /*5d70*/  UMOV UR7, 0x10000000 ;  /* 0x1000000000077882 */ /* 0x000fe20000000000 */
[----:B------:R-:W-:Y:S01]  /*5d80*/  @!P1 R2UR UR5, R2 ;  /* 0x00000000020592ca */ /* 0x000fe200000e0000 */
[----:B------:R-:W-:Y:S01]  /*5d90*/  @!P1 IMAD.X R0, RZ, RZ, R13, P0 ;  /* 0x000000ffff009224 */ /* 0x000fe200000e060d */
[----:B------:R-:W-:Y:S01]  /*5da0*/  @!UP0 UIADD3 UR10, UPT, UPT, UR18, 0x40, URZ ;  /* 0x00000040120a8890 */ /* 0x000fe2000fffe0ff */
[----:B------:R-:W-:Y:S01]  /*5db0*/  ISETP.NE.AND P0, PT, R10, 0x2, PT ;  /* 0x000000020a00780c */ /* 0x000fe20003f05270 */
[----:B------:R-:W-:Y:S01]  /*5dc0*/  @!UP0 UIADD3 UR8, UPT, UPT, UR21, 0x1400, URZ ;  /* 0x0000140015088890 */ /* 0x000fe2000fffe0ff */
[----:B------:R-:W-:Y:S01]  /*5dd0*/  LOP3.LUT R11, R11, 0x1, RZ, 0x3c, !PT ;  /* 0x000000010b0b7812 */ /* 0x000fe200078e3cff */
[----:B------:R-:W-:Y:S01]  /*5de0*/  @!UP0 UIADD3 UR9, UPT, UPT, UR21, 0x228, URZ ;  /* 0x0000022815098890 */ /* 0x000fe2000fffe0ff */
[----:B------:R-:W-:Y:S01]  /*5df0*/  @!P1 R2UR UR4, R0 ;  /* 0x00000000000492ca */ /* 0x000fe200000e0000 */
[----:B------:R-:W-:Y:S01]  /*5e00*/  VOTEU.ALL UP0, P1 ;  /* 0x0000000000ff7886 */ /* 0x000fe20000800000 */
[----:B------:R-:W-:Y:S01]  /*5e10*/  UMOV UR11, UR19 ;  /* 0x00000013000b7c82 */ /* 0x000fe20008000000 */
[----:B------:R-:W-:Y:S01]  /*5e20*/  UMOV UR12, UR36 ;  /* 0x00000024000c7c82 */ /* 0x000fe20008000000 */
[----:B------:R-:W-:Y:S01]  /*5e30*/  SEL R0, RZ, 0x1, P0 ;  /* 0x00000001ff007807 */ /* 0x000fe20000000000 */
[----:B------:R-:W-:Y:S01]  /*5e40*/  UIADD3 UR30, UPT, UPT, UR13, UR59, URZ ;  /* 0x0000003b0d1e7290 */ /* 0x000fe2000fffe0ff */
[----:B-1----:R-:W-:Y:S01]  /*5e50*/  IMAD.U32 R4, RZ, RZ, UR5 ;  /* 0x00000005ff047e24 */ /* 0x002fe2000f8e00ff */
[----:B------:R-:W-:Y:S01]  /*5e60*/  SEL R10, R10, RZ, P0 ;  /* 0x000000ff0a0a7207 */ /* 0x000fe20000000000 */
[----:B------:R-:W-:Y:S01]  /*5e70*/  UIADD3 UR20, UPT, UPT, UR14, UR62, URZ ;  /* 0x0000003e0e147290 */ /* 0x000fe2000fffe0ff */
[----:B------:R-:W-:Y:S01]  /*5e80*/  LOP3.LUT R9, R9, R0, RZ, 0x3c, !PT ;  /* 0x0000000009097212 */ /* 0x000fe200078e3cff */
[----:B------:R-:W-:Y:S01]  /*5e90*/  UMOV UR36, UR26 ;  /* 0x0000001a00247c82 */ /* 0x000fe20008000000 */
[----:B------:R-:W-:Y:S02]  /*5ea0*/  UPLOP3.LUT UP4, UPT, UPT, UPT, UPT, 0x80, 0x8 ;  /* 0x000000000008789c */ /* 0x000fe40003f8f070 */
[----:B------:R-:W-:Y:S01]  /*5eb0*/  IMAD.U32 R5, RZ, RZ, UR4 ;  /* 0x00000004ff057e24 */ /* 0x000fe2000f8e00ff */
[----:B------:R-:W-:Y:S04]  /*5ec0*/  @!P1 R2UR UR4, R4 ;  /* 0x00000000040492ca */ /* 0x000fe800000e0000 */
[----:B------:R-:W-:Y:S11]  /*5ed0*/  @!P1 R2UR UR5, R5 ;  /* 0x00000000050592ca */ /* 0x000ff600000e0000 */
[----:B------:R-:W-:Y:S02]  /*5ee0*/  @!UPT UIADD3 URZ, UPT, UPT, URZ, URZ, URZ ;  /* 0x000000fffffff290 */ /* 0x000fe4000fffe0ff */
[----:B------:R1:W-:Y:S01]  /*5ef0*/  @!UP0 UTMALDG.3D [UR8], [UR4], desc[UR6] ;  /* 0x00000608040085b4 */ /* 0x0003e20008011000 */
[----:B------:R1:W-:Y:S01]  /*5f00*/  @!P1 SYNCS.ARRIVE.TRANS64.RED.A0TR RZ, [UR21+0x228], R3 ;  /* 0x00022803ffff99a7 */ /* 0x0003e20008300415 */
[----:B------:R-:W-:Y:S01]  /*5f10*/  SYNCS.ARRIVE.TRANS64.RED.A1T0 RZ, [UR38], RZ ;  /* 0x000000ffffff79a7 */ /* 0x000fe20008100426 */
[----:B------:R-:W-:Y:S05]  /*5f20*/  BRA.U UP2, `(.L_x_114) ;  /* 0xfffffff502147547 */ /* 0x000fea000b83ffff */
[----:B-1----:R-:W-:-:S04]  /*5f30*/  SHF.L.U32 R3, R11, 0x1f, RZ ;  /* 0x0000001f0b037819 */ /* 0x002fc800000006ff */
[----:B------:R-:W1:Y:S02]  /*5f40*/  SYNCS.PHASECHK.TRANS64.TRYWAIT P0, [UR21+0x230], R3 ;  /* 0x00023003ff0075a7 */ /* 0x000e640008001115 */
[----:B-1----:R-:W-:Y:S05]  /*5f50*/  @!P0 BRA `(.L_x_115) ;  /* 0x0000003c00fc8947 */ /* 0x002fea0003800000 */
.L_x_237:
[----:B-1----:R-:W-:-:S07]  /*5f60*/  MOV R0, UR21 ;  /* 0x0000001500007c02 */ /* 0x002fce0008000f00 */
.L_x_116:
[----:B-1----:R-:W-:-:S04]  /*5f70*/  SHF.L.U32 R3, R11, 0x1f, RZ ;  /* 0x0000001f0b037819 */ /* 0x002fc800000006ff */
[----:B------:R1:W2:Y:S03]  /*5f80*/  SYNCS.PHASECHK.TRANS64.TRYWAIT P0, [R0+URZ+0x238], R3 ;  /* 0x00023803000075a7 */ /* 0x0002a600080011ff */
[----:B--2---:R-:W-:Y:S05]  /*5f90*/  @!P0 NANOSLEEP.SYNCS 0x989680 ;  /* 0x009896800000895d */ /* 0x004fea0003900000 */
[----:B------:R-:W2:Y:S02]  /*5fa0*/  @!P0 SYNCS.PHASECHK.TRANS64 P0, [R0+URZ+0x238], R3 ;  /* 0x00023803000085a7 */ /* 0x000ea400080010ff */
[----:B--23--:R-:W-:Y:S05]  /*5fb0*/  @P0 EXIT ;  /* 0x000000000000094d */ /* 0x00cfea0003800000 */
[----:B------:R-:W-:Y:S05]  /*5fc0*/  BRA `(.L_x_116) ;  /* 0xfffffffc00e87947 */ /* 0x000fea000383ffff */
.L_x_105:
[----:B------:R-:W-:-:S06]  /*5fd0*/  UISETP.GE.AND UP0, UPT, UR18, 0x4, UPT ;  /* 0x000000041200788c */ /* 0x000fcc000bf06270 */
[----:B------:R-:W-:-:S13]  /*5fe0*/  PLOP3.LUT P0, PT, PT, PT, UP0, 0x80, 0x8 ;  /* 0x000000000008781c */ /* 0x000fda0003f0f008 */
[----:B-1----:R-:W-:Y:S05]  /*5ff0*/  @!P0 EXIT ;  /* 0x000000000000894d */ /* 0x002fea0003800000 */
[----:B------:R-:W1:Y:S08]  /*6000*/  S2UR UR4, SR_CgaCtaId ;  /* 0x00000000000479c3 */ /* 0x000e700000008800 */
[----:B------:R-:W-:Y:S01]  /*6010*/  BAR.SYNC.DEFER_BLOCKING 0x6, 0xa0 ;  /* 0x0182800000007b1d */ /* 0x000fe20000010000 */
[C---:B------:R-:W-:Y:S01]  /*6020*/  IMAD.SHL.U32 R7, R93.reuse, 0x40, RZ ;  /* 0x000000405d077824 */ /* 0x040fe200078e00ff */
[C---:B------:R-:W-:Y:S01]  /*6030*/  LOP3.LUT R95, R93.reuse, 0x60, RZ, 0xc0, !PT ;  /* 0x000000605d5f7812 */ /* 0x040fe200078ec0ff */
[----:B------:R-:W-:-:S02]  /*6040*/  IMAD.SHL.U32 R4, R93, 0x20, RZ ;  /* 0x000000205d047824 */ /* 0x000fc400078e00ff */
[----:B------:R-:W-:Y:S02]  /*6050*/  HFMA2 R36, -RZ, RZ, 0, 0 ;  /* 0x00000000ff247431 */ /* 0x000fe400000001ff */
[----:B------:R-:W-:Y:S01]  /*6060*/  IMAD.SHL.U32 R6, R93, 0x2, RZ ;  /* 0x000000025d067824 */ /* 0x000fe200078e00ff */
[----:B------:R-:W-:Y:S01]  /*6070*/  UMOV UR44, 0x400 ;  /* 0x00000400002c7882 */ /* 0x000fe20000000000 */
[----:B------:R-:W2:Y:S01]  /*6080*/  LDC.64 R82, c[0x0][0x8b0] ;  /* 0x00022c00ff527b82 */ /* 0x000ea20000000a00 */
[----:B------:R-:W-:Y:S01]  /*6090*/  LOP3.LUT R5, R7, 0x180, RZ, 0xc0, !PT ;  /* 0x0000018007057812 */ /* 0x000fe200078ec0ff */
[----:B------:R-:W-:Y:S01]  /*60a0*/  IMAD.U32 R37, R93, 0x10000, RZ ;  /* 0x000100005d257824 */ /* 0x000fe200078e00ff */
[----:B------:R-:W-:Y:S01]  /*60b0*/  LOP3.LUT R4, R4, 0xc00, RZ, 0xc0, !PT ;  /* 0x00000c0004047812 */ /* 0x000fe200078ec0ff */
[----:B------:R-:W-:Y:S01]  /*60c0*/  IMAD.MOV.U32 R92, RZ, RZ, RZ ;  /* 0x000000ffff5c7224 */ /* 0x000fe200078e00ff */
[----:B------:R-:W-:Y:S01]  /*60d0*/  LOP3.LUT R6, R5, 0x20, R6, 0xf8, !PT ;  /* 0x0000002005067812 */ /* 0x000fe200078ef806 */
[----:B------:R-:W-:Y:S01]  /*60e0*/  IMAD.SHL.U32 R5, R93, 0x8, RZ ;  /* 0x000000085d057824 */ /* 0x000fe200078e00ff */
[----:B------:R-:W-:Y:S01]  /*60f0*/  LOP3.LUT R4, R4, 0x40, R7, 0xf8, !PT ;  /* 0x0000004004047812 */ /* 0x000fe200078ef807 */
[----:B------:R-:W3:Y:S01]  /*6100*/  LDC.64 R80, c[0x0][0x8a8] ;  /* 0x00022a00ff507b82 */ /* 0x000ee20000000a00 */
[----:B------:R-:W-:Y:S01]  /*6110*/  LOP3.LUT R37, R37, 0x600000, RZ, 0xc0, !PT ;  /* 0x0060000025257812 */ /* 0x000fe200078ec0ff */
[----:B------:R-:W-:Y:S01]  /*6120*/  IMAD.MOV.U32 R87, RZ, RZ, RZ ;  /* 0x000000ffff577224 */ /* 0x000fe200078e00ff */
[----:B------:R-:W-:-:S02]  /*6130*/  LOP3.LUT R5, R6, 0x30, R5, 0x78, !PT ;  /* 0x0000003006057812 */ /* 0x000fc400078e7805 */
[----:B------:R-:W-:Y:S02]  /*6140*/  CS2R R90, SRZ ;  /* 0x00000000005a7805 */ /* 0x000fe4000001ff00 */
[----:B------:R-:W-:Y:S01]  /*6150*/  LOP3.LUT R4, R4, 0x200, R7, 0xf8, !PT ;  /* 0x0000020004047812 */ /* 0x000fe200078ef807 */
[----:B------:R-:W-:Y:S01]  /*6160*/  IMAD.MOV.U32 R89, RZ, RZ, RZ ;  /* 0x000000ffff597224 */ /* 0x000fe200078e00ff */
[----:B------:R-:W-:Y:S01]  /*6170*/  LOP3.LUT R93, R93, 0x2, RZ, 0xc0, !PT ;  /* 0x000000025d5d7812 */ /* 0x000fe200078ec0ff */
[----:B-1----:R-:W-:Y:S01]  /*6180*/  ULEA UR44, UR4, UR44, 0x18 ;  /* 0x0000002c042c7291 */ /* 0x002fe2000f8ec0ff */
[----:B------:R-:W-:Y:S01]  /*6190*/  LOP3.LUT R71, R4, R5, RZ, 0xfc, !PT ;  /* 0x0000000504477212 */ /* 0x000fe200078efcff */
[----:B------:R-:W1:Y:S01]  /*61a0*/  LDCU UR57, c[0x0][0x370] ;  /* 0x00006e00ff3977ac */ /* 0x000e620008000800 */
[----:B------:R-:W-:Y:S01]  /*61b0*/  IADD3 R88, PT, PT, -R93, RZ, RZ ;  /* 0x000000ff5d587210 */ /* 0x000fe20007ffe1ff */
[----:B------:R-:W-:Y:S01]  /*61c0*/  UIADD3 UR4, UPT, UPT, UR44, 0x2400, URZ ;  /* 0x000024002c047890 */ /* 0x000fe2000fffe0ff */
[----:B------:R-:W4:Y:S04]  /*61d0*/  LDCU UR43, c[0x0][0xb0c] ;  /* 0x00016180ff2b77ac */ /* 0x000f280008000800 */
[----:B------:R-:W1:Y:S01]  /*61e0*/  LDS R0, [UR44+0x300] ;  /* 0x0003002cff007984 */ /* 0x000e620008000800 */
[----:B------:R-:W-:Y:S01]  /*61f0*/  IMAD.U32 R94, RZ, RZ, UR4 ;  /* 0x00000004ff5e7e24 */ /* 0x000fe2000f8e00ff */
[----:B------:R-:W1:Y:S01]  /*6200*/  LDCU UR39, c[0x0][0xb30] ;  /* 0x00016600ff2777ac */ /* 0x000e620008000800 */
[----:B------:R-:W1:Y:S01]  /*6210*/  LDCU.64 UR46, c[0x0][0x888] ;  /* 0x00011100ff2e77ac */ /* 0x000e620008000a00 */
[----:B------:R-:W1:Y:S01]  /*6220*/  LDCU.64 UR40, c[0x0][0xb28] ;  /* 0x00016500ff2877ac */ /* 0x000e620008000a00 */
[----:B------:R-:W1:Y:S01]  /*6230*/  LDCU.64 UR60, c[0x0][0x890] ;  /* 0x00011200ff3c77ac */ /* 0x000e620008000a00 */
[----:B------:R-:W1:Y:S01]  /*6240*/  LDCU.128 UR52, c[0x0][0xb10] ;  /* 0x00016200ff3477ac */ /* 0x000e620008000c00 */
[----:B------:R-:W1:Y:S01]  /*6250*/  LDCU UR56, c[0x0][0x374] ;  /* 0x00006e80ff3877ac */ /* 0x000e620008000800 */
[----:B------:R-:W-:Y:S01]  /*6260*/  UIADD3 UR63, UPT, UPT, UR44, 0x400, URZ ;  /* 0x000004002c3f7890 */ /* 0x000fe2000fffe0ff */
[----:B-1234-:R-:W-:-:S11]  /*6270*/  IMAD.IADD R37, R0, 0x1, R37 ;  /* 0x0000000100257824 */ /* 0x01efd600078e0225 */
.L_x_142:
[----:B------:R-:W-:Y:S02]  /*6280*/  LEA R3, R87, UR44, 0x3 ;  /* 0x0000002c57037c11 */ /* 0x000fe4000f8e18ff */
[----:B------:R-:W-:Y:S02]  /*6290*/  SHF.L.U32 R0, R91, 0x1f, RZ ;  /* 0x0000001f5b007819 */ /* 0x000fe400000006ff */
[----:B------:R-:W-:Y:S02]  /*62a0*/  LEA R5, R87, UR44, 0x4 ;  /* 0x0000002c57057c11 */ /* 0x000fe4000f8e20ff */
[----:B-1----:R-:W1:Y:S02]  /*62b0*/  SYNCS.PHASECHK.TRANS64.TRYWAIT P0, [R3+URZ+0x250], R0 ;  /* 0x00025000030075a7 */ /* 0x002e6400080011ff */
[----:B-1----:R-:W-:Y:S05]  /*62c0*/  @!P0 BRA `(.L_x_117) ;  /* 0x0000003c00388947 */ /* 0x002fea0003800000 */
.L_x_238:
[----:B------:R-:W2:Y:S01]  /*62d0*/  LDS.128 R4, [R5+0x2e0] ;  /* 0x0002e00005047984 */ /* 0x000ea20000000c00 */
[----:B------:R-:W-:Y:S01]  /*62e0*/  UISETP.GE.AND UP0, UPT, UR42, 0x1, UPT ;  /* 0x000000012a00788c */ /* 0x000fe2000bf06270 */
[----:B------:R-:W-:Y:S01]  /*62f0*/  @!PT LDS RZ, [RZ] ;  /* 0x00000000fffff984 */ /* 0x000fe20000000800 */
[----:B------:R-:W-:Y:S01]  /*6300*/  @!PT LDS RZ, [RZ] ;  /* 0x00000000fffff984 */ /* 0x000fe20000000800 */
[----:B------:R-:W-:Y:S01]  /*6310*/  @!PT LDS RZ, [RZ] ;  /* 0x00000000fffff984 */ /* 0x000fe20000000800 */
[----:B------:R-:W-:Y:S01]  /*6320*/  @!PT LDS RZ, [RZ] ;  /* 0x00000000fffff984 */ /* 0x000fe20000000800 */
[----:B------:R3:W-:Y:S06]  /*6330*/  MEMBAR.ALL.CTA ;  /* 0x0000000000007992 */ /* 0x0007ec0000008000 */
[----:B---3--:R-:W3:Y:S01]  /*6340*/  FENCE.VIEW.ASYNC.S ;  /* 0x00000000000073c6 */ /* 0x008ee20000000000 */
[----:B--2---:R-:W-:Y:S11]  /*6350*/  LOP3.LUT P0, RZ, R6, 0x1, RZ, 0xc0, !PT ;  /* 0x0000000106ff7812 */ /* 0x004ff6000780c0ff */
[----:B------:R-:W-:Y:S02]  /*6360*/  @!UPT UIADD3 URZ, UPT, UPT, URZ, URZ, URZ ;  /* 0x000000fffffff290 */ /* 0x000fe4000fffe0ff */
[----:B---3--:R-:W-:Y:S01]  /*6370*/  VOTEU.ANY UP1, P0 ;  /* 0x0000000000ff7886 */ /* 0x008fe20000020100 */
[----:B------:R-:W-:Y:S01]  /*6380*/  PLOP3.LUT P0, PT, PT, PT, UP1, 0x80, 0x8 ;  /* 0x000000000008781c */ /* 0x000fe20003f0f018 */
[----:B------:R-:W-:Y:S11]  /*6390*/  UP2UR UR45, UPR, URZ, 0x2 ;  /* 0x00000002ff2d7883 */ /* 0x000ff60008000000 */
[----:B------:R-:W-:Y:S01]  /*63a0*/  @!UPT UIADD3 URZ, UPT, UPT, URZ, URZ, URZ ;  /* 0x000000fffffff290 */ /* 0x000fe2000fffe0ff */
[----:B-1----:R-:W-:Y:S02]  /*63b0*/  @P0 SHF.R.U32.HI R0, RZ, 0x10, R5 ;  /* 0x00000010ff000819 */ /* 0x002fe40000011605 */
        /* <DEDUP_REMOVED lines=12> */
[----:B------:R-:W2:Y:S01]  /*6480*/  LDCU UR12, c[0x0][0xb20] ;  /* 0x00016400ff0c77ac */ /* 0x000ea20008000800 */
[----:B------:R-:W-:Y:S02]  /*6490*/  UIMAD.WIDE.U32 UR4, UR56, UR55, URZ ;  /* 0x00000037380472a5 */ /* 0x000fe4000f8e00ff */
[----:B------:R-:W-:Y:S02]  /*64a0*/  UIMAD.WIDE.U32 UR6, UR57, UR52, URZ ;  /* 0x00000034390672a5 */ /* 0x000fe4000f8e00ff */
[----:B------:R-:W-:Y:S02]  /*64b0*/  UISETP.NE.AND UP0, UPT, UR54, 0x1, UPT ;  /* 0x000000013600788c */ /* 0x000fe4000bf05270 */
[----:B------:R-:W-:Y:S02]  /*64c0*/  UIMAD.WIDE.U32 UR8, UR37, UR55, URZ ;  /* 0x00000037250872a5 */ /* 0x000fe4000f8e00ff */
[----:B------:R-:W-:Y:S02]  /*64d0*/  UIMAD.WIDE.U32 UR10, UR38, UR52, URZ ;  /* 0x00000034260a72a5 */ /* 0x000fe4000f8e00ff */
[----:B------:R-:W-:Y:S02]  /*64e0*/  UISETP.NE.AND UP1, UPT, UR43, 0x1, UPT ;  /* 0x000000012b00788c */ /* 0x000fe4000bf25270 */
[----:B------:R-:W-:Y:S01]  /*64f0*/  UISETP.NE.AND UP2, UPT, UR42, 0x1, UPT ;  /* 0x000000012a00788c */ /* 0x000fe2000bf45270 */
[----:B------:R-:W-:Y:S02]  /*6500*/  UMOV UR4, UR5 ;  /* 0x0000000500047c82 */ /* 0x000fe40008000000 */
[----:B--2---:R-:W-:Y:S03]  /*6510*/  USHF.R.U32.HI UR5, URZ, UR12, UR4 ;  /* 0x0000000cff057299 */ /* 0x004fe60008011604 */
[----:B------:R-:W-:Y:S02]  /*6520*/  UMOV UR4, UR7 ;  /* 0x0000000700047c82 */ /* 0x000fe40008000000 */
[----:B------:R-:W-:Y:S02]  /*6530*/  USHF.R.U32.HI UR7, URZ, UR53, UR4 ;  /* 0x00000035ff077299 */ /* 0x000fe40008011604 */
[----:B------:R-:W-:Y:S02]  /*6540*/  USEL UR4, UR56, UR5, !UP0 ;  /* 0x0000000538047287 */ /* 0x000fe4000c000000 */
[----:B------:R-:W-:Y:S01]  /*6550*/  USEL UR7, UR57, UR7, !UP1 ;  /* 0x0000000739077287 */ /* 0x000fe2000c800000 */
[----:B------:R-:W-:Y:S01]  /*6560*/  UMOV UR5, UR9 ;  /* 0x0000000900057c82 */ /* 0x000fe20008000000 */
[----:B------:R-:W-:Y:S02]  /*6570*/  UIMAD.WIDE.U32 UR8, UR4, UR40, URZ ;  /* 0x00000028040872a5 */ /* 0x000fe4000f8e00ff */
[----:B------:R-:W-:Y:S03]  /*6580*/  USHF.R.U32.HI UR6, URZ, UR12, UR5 ;  /* 0x0000000cff067299 */ /* 0x000fe60008011605 */
[----:B------:R-:W-:Y:S01]  /*6590*/  UMOV UR5, UR11 ;  /* 0x0000000b00057c82 */ /* 0x000fe20008000000 */
[----:B------:R-:W-:Y:S02]  /*65a0*/  UIMAD.WIDE.U32 UR10, UR7, UR40, URZ ;  /* 0x00000028070a72a5 */ /* 0x000fe4000f8e00ff */
[----:B------:R-:W-:Y:S02]  /*65b0*/  USHF.R.U32.HI UR12, URZ, UR53, UR5 ;  /* 0x00000035ff0c7299 */ /* 0x000fe40008011605 */
[----:B------:R-:W-:Y:S01]  /*65c0*/  USEL UR6, UR37, UR6, !UP0 ;  /* 0x0000000625067287 */ /* 0x000fe2000c000000 */
[----:B------:R-:W-:Y:S02]  /*65d0*/  UMOV UR5, UR9 ;  /* 0x0000000900057c82 */ /* 0x000fe40008000000 */
[----:B------:R-:W-:Y:S01]  /*65e0*/  UMOV UR10, UR11 ;  /* 0x0000000b000a7c82 */ /* 0x000fe20008000000 */
[----:B------:R-:W-:Y:S02]  /*65f0*/  @UP2 USHF.R.U32.HI UR4, URZ, UR41, UR5 ;  /* 0x00000029ff042299 */ /* 0x000fe40008011605 */
[----:B------:R-:W-:Y:S02]  /*6600*/  @UP2 USHF.R.U32.HI UR7, URZ, UR41, UR10 ;  /* 0x00000029ff072299 */ /* 0x000fe4000801160a */
[----:B------:R-:W-:Y:S02]  /*6610*/  UIMAD UR4, UR42, UR4, URZ ;  /* 0x000000042a0472a4 */ /* 0x000fe4000f8e02ff */
[----:B------:R-:W-:Y:S02]  /*6620*/  UIMAD.WIDE.U32 UR10, UR6, UR40, URZ ;  /* 0x00000028060a72a5 */ /* 0x000fe4000f8e00ff */
[----:B------:R-:W-:Y:S02]  /*6630*/  USEL UR5, UR38, UR12, !UP1 ;  /* 0x0000000c26057287 */ /* 0x000fe4000c800000 */
[----:B------:R-:W-:Y:S02]  /*6640*/  UIMAD UR8, UR42, UR7, URZ ;  /* 0x000000072a0872a4 */ /* 0x000fe4000f8e02ff */
[----:B------:R-:W-:Y:S03]  /*6650*/  UISETP.GE.AND UP0, UPT, UR6, UR4, UPT ;  /* 0x000000040600728c */ /* 0x000fe6000bf06270 */
[----:B------:R-:W-:Y:S01]  /*6660*/  UMOV UR4, UR11 ;  /* 0x0000000b00047c82 */ /* 0x000fe20008000000 */
[----:B------:R-:W-:Y:S02]  /*6670*/  UISETP.GE.OR UP0, UPT, UR5, UR8, UP0 ;  /* 0x000000080500728c */ /* 0x000fe40008706670 */
[----:B------:R-:W-:Y:S02]  /*6680*/  USHF.R.U32.HI UR4, URZ, UR41, UR4 ;  /* 0x00000029ff047299 */ /* 0x000fe40008011604 */
[----:B------:R-:W-:Y:S02]  /*6690*/  UIMAD.WIDE.U32 UR8, UR5, UR40, URZ ;  /* 0x00000028050872a5 */ /* 0x000fe4000f8e00ff */
[----:B------:R-:W-:Y:S02]  /*66a0*/  USEL UR11, UR6, UR4, !UP2 ;  /* 0x00000004060b7287 */ /* 0x000fe4000d000000 */
[----:B------:R-:W-:Y:S02]  /*66b0*/  UIADD3 UR8, UPT, UPT, -UR5, URZ, URZ ;  /* 0x000000ff05087290 */ /* 0x000fe4000fffe1ff */
[----:B------:R-:W-:Y:S01]  /*66c0*/  UIADD3 UR10, UPT, UPT, -UR11, URZ, URZ ;  /* 0x000000ff0b0a7290 */ /* 0x000fe2000fffe1ff */
[----:B------:R-:W-:Y:S01]  /*66d0*/  @!UP0 UMOV UR4, UR9 ;  /* 0x0000000900048c82 */ /* 0x000fe20008000000 */
[----:B------:R-:W-:Y:S02]  /*66e0*/  UIADD3 UR9, UPT, UPT, -UR6, URZ, URZ ;  /* 0x000000ff06097290 */ /* 0x000fe4000fffe1ff */
[----:B------:R-:W-:Y:S02]  /*66f0*/  @!UP0 USHF.R.U32.HI UR4, URZ, UR41, UR4 ;  /* 0x00000029ff048299 */ /* 0x000fe40008011604 */
[----:B------:R-:W-:Y:S02]  /*6700*/  UIMAD UR10, UR42, UR10, UR6 ;  /* 0x0000000a2a0a72a4 */ /* 0x000fe4000f8e0206 */
[----:B------:R-:W-:Y:S04]  /*6710*/  @!UP0 USEL UR4, UR5, UR4, !UP2 ;  /* 0x0000000405048287 */ /* 0x000fe8000d000000 */
[----:B------:R-:W-:Y:S02]  /*6720*/  @!UP0 UIMAD UR10, UR7, UR10, UR4 ;  /* 0x0000000a070a82a4 */ /* 0x000fe4000f8e0204 */
[----:B------:R-:W-:Y:S02]  /*6730*/  @!UP0 UIADD3 UR11, UPT, UPT, UR11, -UR4, URZ ;  /* 0x800000040b0b8290 */ /* 0x000fe4000fffe0ff */
[----:B------:R-:W-:Y:S02]  /*6740*/  UIMAD UR7, UR43, UR8, UR38 ;  /* 0x000000082b0772a4 */ /* 0x000fe4000f8e0226 */
[----:B------:R-:W-:Y:S02]  /*6750*/  @!UP0 UIMAD UR6, UR11, UR42, UR5 ;  /* 0x0000002a0b0682a4 */ /* 0x000fe4000f8e0205 */
[----:B------:R-:W-:Y:S01]  /*6760*/  UIMAD UR4, UR54, UR9, UR37 ;  /* 0x00000009360472a4 */ /* 0x000fe2000f8e0225 */
[----:B------:R-:W-:Y:S02]  /*6770*/  @!UP0 UMOV UR5, UR10 ;  /* 0x0000000a00058c82 */ /* 0x000fe40008000000 */
[----:B------:R-:W-:Y:S02]  /*6780*/  UIMAD UR38, UR5, UR43, UR7 ;  /* 0x0000002b052672a4 */ /* 0x000fe4000f8e0207 */
[----:B------:R-:W-:Y:S11]  /*6790*/  UIMAD UR37, UR6, UR54, UR4 ;  /* 0x00000036062572a4 */ /* 0x000ff6000f8e0204 */
[----:B------:R-:W-:Y:S01]  /*67a0*/  @!UPT UIADD3 URZ, UPT, UPT, URZ, URZ, URZ ;  /* 0x000000fffffff290 */ /* 0x000fe2000fffe0ff */
.L_x_118:
[----:B------:R-:W-:Y:S01]  /*67b0*/  UISETP.NE.AND UP0, UPT, UR39, 0x1, UPT ;  /* 0x000000012700788c */ /* 0x000fe2000bf05270 */
[----:B------:R-:W-:Y:S01]  /*67c0*/  IADD3 R87, PT, PT, R87, 0x1, RZ ;  /* 0x0000000157577810 */ /* 0x000fe20007ffe0ff */
[----:B------:R-:W-:Y:S02]  /*67d0*/  USHF.L.U32 UR50, UR20, 0x6, URZ ;  /* 0x0000000614327899 */ /* 0x000fe400080006ff */
[----:B------:R-:W-:Y:S07]  /*67e0*/  USHF.L.U32 UR49, UR30, 0x7, URZ ;  /* 0x000000071e317899 */ /* 0x000fee00080006ff */
[----:B------:R-:W2:Y:S01]  /*67f0*/  @!UP0 LDCU.128 UR12, c[0x0][0xb10] ;  /* 0x00016200ff0c87ac */ /* 0x000ea20008000c00 */
[----:B------:R-:W3:Y:S01]  /*6800*/  @!UP0 LDCU UR5, c[0x0][0xb0c] ;  /* 0x00016180ff0587ac */ /* 0x000ee20008000800 */
[----:B------:R-:W4:Y:S01]  /*6810*/  @!UP0 LDCU UR10, c[0x0][0xb20] ;  /* 0x00016400ff0a87ac */ /* 0x000f220008000800 */
[----:B--2---:R-:W-:Y:S02]  /*6820*/  UIMAD.WIDE.U32 UR8, UR38, UR12, URZ ;  /* 0x0000000c260872a5 */ /* 0x004fe4000f8e00ff */
[----:B------:R-:W-:Y:S02]  /*6830*/  UIMAD.WIDE.U32 UR6, UR37, UR15, URZ ;  /* 0x0000000f250672a5 */ /* 0x000fe4000f8e00ff */
[----:B------:R-:W-:Y:S03]  /*6840*/  @!UP0 UISETP.NE.AND UP1, UPT, UR14, 0x1, UPT ;  /* 0x000000010e00888c */ /* 0x000fe6000bf25270 */
[----:B------:R-:W-:Y:S01]  /*6850*/  @!UP0 UMOV UR4, UR9 ;  /* 0x0000000900048c82 */ /* 0x000fe20008000000 */
[----:B---3--:R-:W-:Y:S02]  /*6860*/  @!UP0 UISETP.NE.AND UP2, UPT, UR5, 0x1, UPT ;  /* 0x000000010500888c */ /* 0x008fe4000bf45270 */
[----:B------:R-:W-:Y:S01]  /*6870*/  @!UP0 USHF.R.U32.HI UR4, URZ, UR13, UR4 ;  /* 0x0000000dff048299 */ /* 0x000fe20008011604 */
[----:B------:R-:W-:Y:S02]  /*6880*/  @!UP0 UMOV UR6, UR7 ;  /* 0x0000000700068c82 */ /* 0x000fe40008000000 */
[----:B----4-:R-:W-:Y:S02]  /*6890*/  @!UP0 USHF.R.U32.HI UR6, URZ, UR10, UR6 ;  /* 0x0000000aff068299 */ /* 0x010fe40008011606 */
[----:B------:R-:W-:Y:S02]  /*68a0*/  @!UP0 USEL UR7, UR38, UR4, !UP2 ;  /* 0x0000000426078287 */ /* 0x000fe4000d000000 */
[----:B------:R-:W-:Y:S04]  /*68b0*/  @!UP0 USEL UR6, UR37, UR6, !UP1 ;  /* 0x0000000625068287 */ /* 0x000fe8000c800000 */
[----:B------:R-:W-:Y:S02]  /*68c0*/  @!UP0 UIADD3 UR4, UPT, UPT, -UR7, UR6, URZ ;  /* 0x0000000607048290 */ /* 0x000fe4000fffe1ff */
[----:B------:R-:W-:Y:S02]  /*68d0*/  @!UP0 UIADD3 UR6, UPT, UPT, UR7, -UR6, URZ ;  /* 0x8000000607068290 */ /* 0x000fe4000fffe0ff */
[----:B------:R-:W-:Y:S02]  /*68e0*/  @!UP0 UIMAD UR38, UR4, UR5, UR38 ;  /* 0x00000005042682a4 */ /* 0x000fe4000f8e0226 */
[----:B------:R-:W-:Y:S02]  /*68f0*/  @!UP0 UIMAD UR37, UR6, UR14, UR37 ;  /* 0x0000000e062582a4 */ /* 0x000fe4000f8e0225 */
[----:B------:R-:W-:Y:S09]  /*6900*/  ULOP3.LUT UP0, URZ, UR63, 0x1b0, URZ, 0xc0, !UPT ;  /* 0x000001b03fff7892 */ /* 0x000ff2000f80c0ff */
[----:B------:R-:W-:Y:S05]  /*6910*/  BRA.U !UP0, `(.L_x_119) ;  /* 0x0000000108407547 */ /* 0x000fea000b800000 */
[----:B------:R-:W2:Y:S01]  /*6920*/  LDCU.64 UR8, c[0x4][0x80] ;  /* 0x01001000ff0877ac */ /* 0x000ea20008000a00 */
[----:B------:R-:W-:Y:S01]  /*6930*/  MOV R3, 0x0 ;  /* 0x0000000000037802 */ /* 0x000fe20000000f00 */
[----:B------:R-:W-:Y:S02]  /*6940*/  HFMA2 R12, -RZ, RZ, 0, 5.9604644775390625e-08 ;  /* 0x00000001ff0c7431 */ /* 0x000fe400000001ff */
[----:B------:R-:W-:Y:S02]  /*6950*/  IMAD.MOV.U32 R8, RZ, RZ, 0x70 ;  /* 0x00000070ff087424 */ /* 0x000fe400078e00ff */
[----:B------:R-:W-:Y:S01]  /*6960*/  IMAD.MOV.U32 R13, RZ, RZ, RZ ;  /* 0x000000ffff0d7224 */ /* 0x000fe200078e00ff */
[----:B------:R-:W3:Y:S01]  /*6970*/  LDCU.64 UR6, c[0x4][0x88] ;  /* 0x01001100ff0677ac */ /* 0x000ee20008000a00 */
[----:B------:R-:W4:Y:S01]  /*6980*/  LDC.64 R2, c[0x4][R3] ;  /* 0x0100000003027b82 */ /* 0x000f220000000a00 */
[----:B------:R-:W1:Y:S01]  /*6990*/  LDCU.64 UR4, c[0x4][0x8] ;  /* 0x01000100ff0477ac */ /* 0x000e620008000a00 */
[----:B--2---:R-:W-:Y:S01]  /*69a0*/  MOV R5, UR9 ;  /* 0x0000000900057c02 */ /* 0x004fe20008000f00 */
[----:B------:R-:W-:Y:S01]  /*69b0*/  IMAD.U32 R4, RZ, RZ, UR8 ;  /* 0x00000008ff047e24 */ /* 0x000fe2000f8e00ff */
[----:B---3--:R-:W-:Y:S01]  /*69c0*/  MOV R7, UR7 ;  /* 0x0000000700077c02 */ /* 0x008fe20008000f00 */
[----:B------:R-:W-:Y:S01]  /*69d0*/  IMAD.U32 R6, RZ, RZ, UR6 ;  /* 0x00000006ff067e24 */ /* 0x000fe2000f8e00ff */
[----:B-1----:R-:W-:Y:S01]  /*69e0*/  MOV R11, UR5 ;  /* 0x00000005000b7c02 */ /* 0x002fe20008000f00 */
[----:B------:R-:W-:Y:S02]  /*69f0*/  IMAD.U32 R10, RZ, RZ, UR4 ;  /* 0x00000004ff0a7e24 */ /* 0x000fe4000f8e00ff */
[----:B------:R-:W-:Y:S07]  /*6a00*/  LEPC R20, `(.L_x_119) ;  /* 0x000000001014794e */ /* 0x000fee0000000000 */
[----:B----45:R-:W-:Y:S05]  /*6a10*/  CALL.ABS.NOINC R2 ;  /* 0x0000000002007343 */ /* 0x030fea0003c00000 */
.L_x_119:
[----:B------:R-:W-:Y:S01]  /*6a20*/  LOP3.LUT P0, RZ, R94, 0x1b0, RZ, 0xc0, !PT ;  /* 0x000001b05eff7812 */ /* 0x000fe2000780c0ff */
[----:B------:R-:W-:Y:S11]  /*6a30*/  BSSY.RECONVERGENT B6, `(.L_x_120) ;  /* 0x0000013000067945 */ /* 0x000ff60003800200 */
[----:B------:R-:W-:Y:S01]  /*6a40*/  @!UPT UIADD3 URZ, UPT, UPT, URZ, URZ, URZ ;  /* 0x000000fffffff290 */ /* 0x000fe2000fffe0ff */
[----:B------:R-:W-:Y:S05]  /*6a50*/  @!P0 BRA `(.L_x_121) ;  /* 0x0000000000408947 */ /* 0x000fea0003800000 */
        /* <DEDUP_REMOVED lines=16> */
.L_x_121:
[----:B------:R-:W-:Y:S05]  /*6b60*/  BSYNC.RECONVERGENT B6 ;  /* 0x0000000000067941 */ /* 0x000fea0003800200 */
.L_x_120:
[----:B------:R-:W-:Y:S01]  /*6b70*/  R2UR UR4, R86 ;  /* 0x00000000560472ca */ /* 0x000fe200000e0000 */
[----:B------:R-:W-:Y:S01]  /*6b80*/  UISETP.NE.U32.AND UP0, UPT, UR60, URZ, UPT ;  /* 0x000000ff3c00728c */ /* 0x000fe2000bf05070 */
[----:B------:R-:W-:Y:S02]  /*6b90*/  ISETP.NE.U32.AND P4, PT, R82, RZ, PT ;  /* 0x000000ff5200720c */ /* 0x000fe40003f85070 */
[----:B------:R-:W-:Y:S01]  /*6ba0*/  ISETP.NE.U32.AND P2, PT, RZ, UR46, PT ;  /* 0x0000002eff007c0c */ /* 0x000fe2000bf45070 */
[----:B------:R-:W-:Y:S01]  /*6bb0*/  UISETP.NE.AND.EX UP1, UPT, UR61, URZ, UPT, UP0 ;  /* 0x000000ff3d00728c */ /* 0x000fe2000bf25300 */
[----:B------:R-:W-:Y:S01]  /*6bc0*/  ISETP.NE.AND.EX P4, PT, R83, RZ, PT, P4 ;  /* 0x000000ff5300720c */ /* 0x000fe20003f85340 */
[----:B------:R-:W-:Y:S01]  /*6bd0*/  UPLOP3.LUT UP0, UPT, UPT, UPT, UPT, 0x40, 0x4 ;  /* 0x000000000004789c */ /* 0x000fe20003f0e870 */
[----:B------:R-:W-:Y:S05]  /*6be0*/  ISETP.NE.AND.EX P2, PT, RZ, UR47, PT, P2 ;  /* 0x0000002fff007c0c */ /* 0x000fea000bf45320 */
[----:B------:R-:W-:Y:S06]  /*6bf0*/  UISETP.NE.AND UP2, UPT, UR4, URZ, UPT ;  /* 0x000000ff0400728c */ /* 0x000fec000bf45270 */
[----:B------:R-:W-:Y:S05]  /*6c00*/  PLOP3.LUT P1, PT, PT, PT, UP2, 0x80, 0x8 ;  /* 0x000000000008781c */ /* 0x000fea0003f2f028 */
[----:B------:R-:W-:Y:S06]  /*6c10*/  @UP2 UPLOP3.LUT UP0, UPT, UPT, UPT, UP1, 0x80, 0x8 ;  /* 0x000000000008289c */ /* 0x000fec0003f0f010 */
[----:B------:R-:W-:Y:S01]  /*6c20*/  PLOP3.LUT P0, PT, PT, PT, UP0, 0x80, 0x8 ;  /* 0x000000000008781c */ /* 0x000fe20003f0f008 */
[----:B------:R-:W-:Y:S01]  /*6c30*/  @!UPT UIADD3 URZ, UPT, UPT, URZ, URZ, URZ ;  /* 0x000000fffffff290 */ /* 0x000fe2000fffe0ff */
[----:B------:R-:W-:Y:S11]  /*6c40*/  BRA.U !UP1, `(.L_x_122) ;  /* 0x00000001093c7547 */ /* 0x000ff6000b800000 */
[----:B------:R-:W-:Y:S01]  /*6c50*/  UISETP.NE.U32.AND UP0, UPT, UR46, URZ, UPT ;  /* 0x000000ff2e00728c */ /* 0x000fe2000bf05070 */
[----:B-1----:R-:W-:Y:S01]  /*6c60*/  HFMA2 R0, -RZ, RZ, 0, 5.9604644775390625e-08 ;  /* 0x00000001ff007431 */ /* 0x002fe200000001ff */
[----:B------:R-:W1:Y:S01]  /*6c70*/  LDCU.64 UR8, c[0x0][0x358] ;  /* 0x00006b00ff0877ac */ /* 0x000e620008000a00 */
[----:B------:R-:W-:Y:S01]  /*6c80*/  IMAD.MOV.U32 R84, RZ, RZ, 0x1 ;  /* 0x00000001ff547424 */ /* 0x000fe200078e00ff */
[----:B------:R-:W-:Y:S06]  /*6c90*/  UISETP.NE.AND.EX UP0, UPT, UR47, URZ, UPT, UP0 ;  /* 0x000000ff2f00728c */ /* 0x000fec000bf05300 */
        /* <DEDUP_REMOVED lines=9> */
[----:B--23--:R-:W-:Y:S02]  /*6d30*/  @!P3 IMAD.U32 R41, RZ, RZ, UR4 ;  /* 0x00000004ff29be24 */ /* 0x00cfe4000f8e00ff */
.L_x_122:
[----:B------:R-:W-:Y:S05]  /*6d40*/  @!P4 BRA `(.L_x_123) ;  /* 0x000000000024c947 */ /* 0x000fea0003800000 */
[----:B------:R-:W-:Y:S01]  /*6d50*/  ISETP.NE.U32.AND P3, PT, R80, RZ, PT ;  /* 0x000000ff5000720c */ /* 0x000fe20003f65070 */
[----:B------:R-:W2:Y:S03]  /*6d60*/  LDCU.64 UR4, c[0x0][0x358] ;  /* 0x00006b00ff0477ac */ /* 0x000ea60008000a00 */
[----:B------:R-:W-:Y:S11]  /*6d70*/  ISETP.NE.AND.EX P3, PT, R81, RZ, PT, P3 ;  /* 0x000000ff5100720c */ /* 0x000ff60003f65330 */
[----:B------:R-:W-:Y:S02]  /*6d80*/  @!UPT UIADD3 URZ, UPT, UPT, URZ, URZ, URZ ;  /* 0x000000fffffff290 */ /* 0x000fe4000fffe0ff */
[----:B------:R-:W3:Y:S01]  /*6d90*/  @P3 LDC.64 R2, c[0x0][0x8a8] ;  /* 0x00022a00ff023b82 */ /* 0x000ee20000000a00 */
[----:B-1----:R-:W-:Y:S04]  /*6da0*/  @P3 IMAD R0, R82, UR36, RZ ;  /* 0x0000002452003c24 */ /* 0x002fe8000f8e02ff */
[----:B---3--:R-:W-:Y:S05]  /*6db0*/  @P3 IMAD.WIDE R2, R0, 0x4, R2 ;  /* 0x0000000400023825 */ /* 0x008fea00078e0202 */
[----:B--2--5:R2:W5:Y:S02]  /*6dc0*/  @P3 LDG.E R38, desc[UR4][R2.64] ;  /* 0x0000000402263981 */ /* 0x024564000c1e1900 */
[----:B--2---:R-:W3:Y:S02]  /*6dd0*/  @!P3 LDC R38, c[0x0][0x8a0] ;  /* 0x00022800ff26bb82 */ /* 0x004ee40000000800 */
.L_x_123:
[----:B-----5:R-:W-:Y:S01]  /*6de0*/  FSETP.NEU.AND P4, PT, R41, RZ, PT ;  /* 0x000000ff2900720b */ /* 0x020fe20003f8d000 */
[----:B------:R-:W-:Y:S01]  /*6df0*/  BSSY B1, `(.L_x_124) ;  /* 0x0000042000017945 */ /* 0x000fe20003800000 */
[----:B------:R-:W-:Y:S01]  /*6e00*/  SEL R5, RZ, 0xffffffff, P2 ;  /* 0xffffffffff057807 */ /* 0x000fe20001000000 */
[----:B------:R-:W-:Y:S01]  /*6e10*/  IMAD.MOV.U32 R102, RZ, RZ, 0x1 ;  /* 0x00000001ff667424 */ /* 0x000fe200078e00ff */
[----:B------:R-:W-:Y:S02]  /*6e20*/  LOP3.LUT P3, RZ, R84, 0xff, RZ, 0xc0, !PT ;  /* 0x000000ff54ff7812 */ /* 0x000fe4000786c0ff */
[----:B------:R-:W-:Y:S02]  /*6e30*/  CS2R R78, SRZ ;  /* 0x00000000004e7805 */ /* 0x000fe4000001ff00 */
[----:B------:R-:W-:Y:S02]  /*6e40*/  @P1 SEL R4, RZ, 0xffffffff, P4 ;  /* 0xffffffffff041807 */ /* 0x000fe40002000000 */
[----:B------:R-:W-:Y:S02]  /*6e50*/  CS2R R76, SRZ ;  /* 0x00000000004c7805 */ /* 0x000fe4000001ff00 */
[----:B------:R-:W-:Y:S02]  /*6e60*/  LEA R2, R90, UR44, 0x3 ;  /* 0x0000002c5a027c11 */ /* 0x000fe4000f8e18ff */
[----:B------:R-:W-:Y:S02]  /*6e70*/  CS2R R74, SRZ ;  /* 0x00000000004a7805 */ /* 0x000fe4000001ff00 */
[----:B------:R-:W-:Y:S02]  /*6e80*/  @P0 SEL R4, R5, R4, !P3 ;  /* 0x0000000405040207 */ /* 0x000fe40005800000 */
[----:B------:R-:W-:Y:S02]  /*6e90*/  CS2R R72, SRZ ;  /* 0x0000000000487805 */ /* 0x000fe4000001ff00 */
[----:B------:R-:W-:Y:S02]  /*6ea0*/  LEA R100, R36, UR44, 0x3 ;  /* 0x0000002c24647c11 */ /* 0x000fe4000f8e18ff */
[----:B------:R-:W-:Y:S02]  /*6eb0*/  @P1 LOP3.LUT R4, R4, 0x1, RZ, 0xc0, !PT ;  /* 0x0000000104041812 */ /* 0x000fe400078ec0ff */
[----:B------:R-:W-:Y:S02]  /*6ec0*/  SHF.L.U32 R3, R92, 0x1f, RZ ;  /* 0x0000001f5c037819 */ /* 0x000fe400000006ff */
[----:B------:R-:W-:Y:S02]  /*6ed0*/  ISETP.NE.U32.OR P6, PT, R4, 0x1, !P1 ;  /* 0x000000010400780c */ /* 0x000fe40004fc5470 */
[----:B------:R-:W-:Y:S02]  /*6ee0*/  PLOP3.LUT P2, PT, PT, PT, UP1, 0x80, 0x8 ;  /* 0x000000000008781c */ /* 0x000fe40003f4f018 */
[C---:B------:R-:W-:Y:S02]  /*6ef0*/  LEA.HI R39, R36.reuse, R36, RZ, 0x1 ;  /* 0x0000002424277211 */ /* 0x040fe400078f08ff */
[----:B------:R-:W-:Y:S02]  /*6f00*/  SEL R4, RZ, 0xffffffff, P4 ;  /* 0xffffffffff047807 */ /* 0x000fe40002000000 */
[----:B------:R-:W-:Y:S01]  /*6f10*/  P2R R96, PR, RZ, 0x40 ;  /* 0x00000040ff607803 */ /* 0x000fe20000000000 */
[C---:B-1----:R-:W-:Y:S01]  /*6f20*/  IMAD.SHL.U32 R0, R39.reuse, 0x40, RZ ;  /* 0x0000004027007824 */ /* 0x042fe200078e00ff */
[----:B------:R-:W-:Y:S03]  /*6f30*/  LOP3.LUT R39, R39, 0xffe, RZ, 0xc0, !PT ;  /* 0x00000ffe27277812 */ /* 0x000fe600078ec0ff */
[----:B------:R-:W-:Y:S02]  /*6f40*/  @P6 SHF.L.U32 R7, R89, 0x1f, RZ ;  /* 0x0000001f59076819 */ /* 0x000fe400000006ff */
[----:B------:R-:W-:Y:S01]  /*6f50*/  @P2 SEL R4, R5, R4, !P3 ;  /* 0x0000000405042207 */ /* 0x000fe20005800000 */
[----:B------:R-:W-:Y:S01]  /*6f60*/  IMAD.IADD R39, R36, 0x1, -R39 ;  /* 0x0000000124277824 */ /* 0x000fe200078e0a27 */
[----:B------:R-:W1:Y:S01]  /*6f70*/  @P6 SYNCS.PHASECHK.TRANS64.TRYWAIT P1, [R2+URZ+0x220], R7 ;  /* 0x00022007020065a7 */ /* 0x000e6200080211ff */
[----:B------:R-:W-:Y:S02]  /*6f80*/  LOP3.LUT R0, R0, 0xffffff80, RZ, 0xc0, !PT ;  /* 0xffffff8000007812 */ /* 0x000fe400078ec0ff */
[----:B------:R-:W-:Y:S03]  /*6f90*/  LOP3.LUT R4, R4, 0x1, RZ, 0xc0, !PT ;  /* 0x0000000104047812 */ /* 0x000fe600078ec0ff */
[----:B------:R-:W-:Y:S01]  /*6fa0*/  IMAD.IADD R0, R37, 0x1, R0 ;  /* 0x0000000125007824 */ /* 0x000fe200078e0200 */
[----:B------:R-:W-:Y:S03]  /*6fb0*/  ISETP.NE.U32.AND P5, PT, R4, 0x1, PT ;  /* 0x000000010400780c */ /* 0x000fe60003fa5070 */
[----:B------:R-:W-:Y:S01]  /*6fc0*/  IMAD R39, R39, 0x100000, R0 ;  /* 0x0010000027277824 */ /* 0x000fe200078e0200 */
[----:B------:R-:W-:Y:S01]  /*6fd0*/  P2R R103, PR, RZ, 0x20 ;  /* 0x00000020ff677803 */ /* 0x000fe20000000000 */
[----:B------:R2:W4:Y:S01]  /*6fe0*/  SYNCS.PHASECHK.TRANS64.TRYWAIT P0, [R100+URZ+0x270], R3 ;  /* 0x00027003640075a7 */ /* 0x00052200080011ff */
[----:B-1----:R-:W-:Y:S01]  /*6ff0*/  @P6 SEL R102, RZ, 0x1, !P1 ;  /* 0x00000001ff666807 */ /* 0x002fe20004800000 */
[----:B--2---:R-:W-:Y:S06]  /*7000*/  @!P6 BRA `(.L_x_125) ;  /* 0x000000000080e947 */ /* 0x004fec0003800000 */
[----:B------:R-:W-:Y:S01]  /*7010*/  @P5 IMAD R6, R90, 0x1000, R71 ;  /* 0x000010005a065824 */ /* 0x000fe200078e0247 */
[----:B------:R-:W1:Y:S01]  /*7020*/  S2R R0, SR_CgaCtaId ;  /* 0x0000000000007919 */ /* 0x000e620000008800 */
[----:B------:R-:W-:Y:S01]  /*7030*/  ISETP.NE.AND P1, PT, R102, RZ, PT ;  /* 0x000000ff6600720c */ /* 0x000fe20003f25270 */
[----:B------:R-:W-:Y:S01]  /*7040*/  BSSY B0, `(.L_x_126) ;  /* 0x000000b000007945 */ /* 0x000fe20003800000 */
[----:B------:R-:W-:Y:S01]  /*7050*/  @P5 VIADD R4, R6, UR44 ;  /* 0x0000002c06045c36 */ /* 0x000fe20008000000 */
[----:B------:R-:W-:Y:S02]  /*7060*/  CS2R R74, SRZ ;  /* 0x00000000004a7805 */ /* 0x000fe4000001ff00 */
[----:B------:R-:W-:Y:S02]  /*7070*/  CS2R R72, SRZ ;  /* 0x0000000000487805 */ /* 0x000fe4000001ff00 */
[----:B------:R-:W-:Y:S01]  /*7080*/  CS2R R78, SRZ ;  /* 0x00000000004e7805 */ /* 0x000fe2000001ff00 */
[----:B------:R-:W-:Y:S01]  /*7090*/  @P5 IMAD R4, R93, -0x10, R4 ;  /* 0xfffffff05d045824 */ /* 0x000fe200078e0204 */
[----:B------:R-:W-:Y:S04]  /*70a0*/  CS2R R76, SRZ ;  /* 0x00000000004c7805 */ /* 0x000fe8000001ff00 */
[----:B------:R-:W-:Y:S05]  /*70b0*/  @P1 BRA `(.L_x_127) ;  /* 0x00000000000c1947 */ /* 0x000fea0003800000 */
[----:B------:R-:W-:Y:S04]  /*70c0*/  SHF.L.U32 R5, R89, 0x1f, RZ ;  /* 0x0000001f59057819 */ /* 0x000fe800000006ff */
[----:B------:R-:W2:Y:S02]  /*70d0*/  SYNCS.PHASECHK.TRANS64.TRYWAIT P1, [R2+URZ+0x220], R5 ;  /* 0x00022005020075a7 */ /* 0x000ea400080211ff */
[----:B--2---:R-:W-:Y:S05]  /*70e0*/  @!P1 BRA `(.L_x_128) ;  /* 0x0000002c00c49947 */ /* 0x004fea0003800000 */
.L_x_127:
[----:B------:R-:W-:Y:S05]  /*70f0*/  BSYNC B0 ;  /* 0x0000000000007941 */ /* 0x000fea0003800000 */
.L_x_126:
[----:B------:R-:W-:Y:S01]  /*7100*/  ISETP.NE.AND P1, PT, R103, RZ, PT ;  /* 0x000000ff6700720c */ /* 0x000fe20003f25270 */
[----:B--2---:R-:W-:Y:S02]  /*7110*/  VIADD R5, R2, 0x230 ;  /* 0x0000023002057836 */ /* 0x004fe40000000000 */
[----:B------:R-:W-:Y:S03]  /*7120*/  VIADD R90, R90, 0x1 ;  /* 0x000000015a5a7836 */ /* 0x000fe60000000000 */
[----:B-1----:R-:W-:Y:S07]  /*7130*/  PRMT R0, R0, 0x654, R5 ;  /* 0x0000065400007816 */ /* 0x002fee0000000005 */
[----:B------:R1:W2:Y:S04]  /*7140*/  @P1 LDS.128 R72, [R6+UR44+0x400] ;  /* 0x0004002c06481984 */ /* 0x0002a80008000c00 */
[----:B------:R1:W1:Y:S01]  /*7150*/  @P1 LDS.128 R76, [R4+0x410] ;  /* 0x00041000044c1984 */ /* 0x0002620000000c00 */
[C---:B------:R-:W-:Y:S01]  /*7160*/  ISETP.NE.AND P1, PT, R90.reuse, 0x2, PT ;  /* 0x000000025a00780c */ /* 0x040fe20003f25270 */
[----:B------:R-:W-:Y:S01]  /*7170*/  @!PT LDS RZ, [RZ] ;  /* 0x00000000fffff984 */ /* 0x000fe20000000800 */
[----:B------:R-:W-:Y:S01]  /*7180*/  @!PT LDS RZ, [RZ] ;  /* 0x00000000fffff984 */ /* 0x000fe20000000800 */
[----:B------:R-:W-:Y:S01]  /*7190*/  @!PT LDS RZ, [RZ] ;  /* 0x00000000fffff984 */ /* 0x000fe20000000800 */
[----:B------:R-:W-:Y:S01]  /*71a0*/  @!PT LDS RZ, [RZ] ;  /* 0x00000000fffff984 */ /* 0x000fe20000000800 */
[----:B------:R5:W-:Y:S06]  /*71b0*/  MEMBAR.ALL.CTA ;  /* 0x0000000000007992 */ /* 0x000bec0000008000 */
[----:B-----5:R-:W5:Y:S01]  /*71c0*/  FENCE.VIEW.ASYNC.S ;  /* 0x00000000000073c6 */ /* 0x020f620000000000 */
[----:B------:R-:W-:Y:S01]  /*71d0*/  SEL R90, R90, RZ, P1 ;  /* 0x000000ff5a5a7207 */ /* 0x000fe20000800000 */
[----:B-----5:R5:W-:Y:S02]  /*71e0*/  SYNCS.ARRIVE.TRANS64.RED.A1T0 RZ, [R0+URZ], RZ ;  /* 0x000000ff00ff79a7 */ /* 0x020be400081004ff */
[----:B-----5:R-:W-:Y:S04]  /*71f0*/  SEL R0, RZ, 0x1, P1 ;  /* 0x00000001ff007807 */ /* 0x020fe80000800000 */
[----:B--2---:R-:W-:Y:S02]  /*7200*/  LOP3.LUT R89, R89, R0, RZ, 0x3c, !PT ;  /* 0x0000000059597212 */ /* 0x004fe400078e3cff */
.L_x_125:
[----:B------:R-:W-:Y:S05]  /*7210*/  BSYNC B1 ;  /* 0x0000000000017941 */ /* 0x000fea0003800000 */
.L_x_124:
[----:B------:R-:W-:Y:S04]  /*7220*/  SHF.R.U32.HI R0, RZ, 0x15, R39 ;  /* 0x00000015ff007819 */ /* 0x000fe80000011627 */
[----:B------:R-:W-:Y:S01]  /*7230*/  LOP3.LUT P1, RZ, R0, 0x3, R85, 0x48, !PT ;  /* 0x0000000300ff7812 */ /* 0x000fe20007824855 */
[----:B------:R-:W-:Y:S01]  /*7240*/  @!UPT UIADD3 URZ, UPT, UPT, URZ, URZ, URZ ;  /* 0x000000fffffff290 */ /* 0x000fe2000fffe0ff */
[----:B----4-:R-:W-:Y:S11]  /*7250*/  @P0 BRA `(.L_x_129) ;  /* 0x0000000000080947 */ /* 0x010ff60003800000 */
[----:B------:R-:W2:Y:S02]  /*7260*/  SYNCS.PHASECHK.TRANS64.TRYWAIT P0, [R100+URZ+0x270], R3 ;  /* 0x00027003640075a7 */ /* 0x000ea400080011ff */
[----:B--2---:R-:W-:Y:S05]  /*7270*/  @!P0 BRA `(.L_x_130) ;  /* 0x0000002c00748947 */ /* 0x004fea0003800000 */
.L_x_129:
[----:B------:R-:W-:Y:S05]  /*7280*/  @!P1 BRA `(.L_x_131) ;  /* 0x0000000000409947 */ /* 0x000fea0003800000 */
[----:B------:R-:W4:Y:S01]  /*7290*/  LDCU.64 UR8, c[0x4][0x70] ;  /* 0x01000e00ff0877ac */ /* 0x000f220008000a00 */
[----:B--2---:R-:W-:Y:S01]  /*72a0*/  MOV R3, 0x0 ;  /* 0x0000000000037802 */ /* 0x004fe20000000f00 */
[----:B------:R-:W-:Y:S02]  /*72b0*/  HFMA2 R12, -RZ, RZ, 0, 5.9604644775390625e-08 ;  /* 0x00000001ff0c7431 */ /* 0x000fe400000001ff */
[----:B------:R-:W-:Y:S02]  /*72c0*/  IMAD.MOV.U32 R8, RZ, RZ, 0x192 ;  /* 0x00000192ff087424 */ /* 0x000fe400078e00ff */
[----:B------:R-:W-:Y:S01]  /*72d0*/  IMAD.MOV.U32 R13, RZ, RZ, RZ ;  /* 0x000000ffff0d7224 */ /* 0x000fe200078e00ff */
[----:B------:R-:W2:Y:S01]  /*72e0*/  LDCU.64 UR6, c[0x4][0x78] ;  /* 0x01000f00ff0677ac */ /* 0x000ea20008000a00 */
[----:B------:R-:W3:Y:S01]  /*72f0*/  LDC.64 R2, c[0x4][R3] ;  /* 0x0100000003027b82 */ /* 0x000ee20000000a00 */
[----:B------:R-:W5:Y:S01]  /*7300*/  LDCU.64 UR4, c[0x4][0x10] ;  /* 0x01000200ff0477ac */ /* 0x000f620008000a00 */
[----:B----4-:R-:W-:Y:S01]  /*7310*/  MOV R5, UR9 ;  /* 0x0000000900057c02 */ /* 0x010fe20008000f00 */
[----:B-1----:R-:W-:Y:S01]  /*7320*/  IMAD.U32 R4, RZ, RZ, UR8 ;  /* 0x00000008ff047e24 */ /* 0x002fe2000f8e00ff */
[----:B--2---:R-:W-:Y:S01]  /*7330*/  MOV R7, UR7 ;  /* 0x0000000700077c02 */ /* 0x004fe20008000f00 */
[----:B------:R-:W-:Y:S01]  /*7340*/  IMAD.U32 R6, RZ, RZ, UR6 ;  /* 0x00000006ff067e24 */ /* 0x000fe2000f8e00ff */
[----:B-----5:R-:W-:Y:S01]  /*7350*/  MOV R11, UR5 ;  /* 0x00000005000b7c02 */ /* 0x020fe20008000f00 */
[----:B------:R-:W-:Y:S02]  /*7360*/  IMAD.U32 R10, RZ, RZ, UR4 ;  /* 0x00000004ff0a7e24 */ /* 0x000fe4000f8e00ff */
[----:B------:R-:W-:Y:S07]  /*7370*/  LEPC R20, `(.L_x_131) ;  /* 0x000000001014794e */ /* 0x000fee0000000000 */
[----:B---3--:R-:W-:Y:S05]  /*7380*/  CALL.ABS.NOINC R2 ;  /* 0x0000000002007343 */ /* 0x008fea0003c00000 */
.L_x_131:
[-C--:B------:R-:W-:Y:S01]  /*7390*/  F2FP.F16.E4M3.UNPACK_B R42, R72.reuse ;  /* 0x00000048ff2a723e */ /* 0x080fe200020006ff */
[----:B------:R-:W-:Y:S05]  /*73a0*/  WARPSYNC.ALL ;  /* 0x0000000000007948 */ /* 0x000fea0003800000 */
[----:B------:R-:W-:Y:S01]  /*73b0*/  R2UR UR4, R39 ;  /* 0x00000000270472ca */ /* 0x000fe200000e0000 */
[--C-:B------:R-:W-:Y:S01]  /*73c0*/  HADD2.F32 R40, -RZ, R42.reuse.H0_H0 ;  /* 0x2000002aff287230 */ /* 0x100fe20000004100 */
[----:B------:R-:W-:Y:S01]  /*73d0*/  F2FP.F16.E4M3.UNPACK_B R43, R72.H1 ;  /* 0x00000048ff2b723e */ /* 0x000fe200030006ff */
[----:B------:R-:W-:Y:S01]  /*73e0*/  HADD2.F32 R42, -RZ, R42.H1_H1 ;  /* 0x3000002aff2a7230 */ /* 0x000fe20000004100 */
[-C--:B------:R-:W-:Y:S01]  /*73f0*/  F2FP.F16.E4M3.UNPACK_B R45, R73.reuse ;  /* 0x00000049ff2d723e */ /* 0x080fe200020006ff */
[----:B------:R-:W-:Y:S01]  /*7400*/  BSSY.RECONVERGENT B0, `(.L_x_132) ;  /* 0x0000099000007945 */ /* 0x000fe20003800200 */
[----:B------:R-:W-:Y:S01]  /*7410*/  F2FP.F16.E4M3.UNPACK_B R47, R73.H1 ;  /* 0x00000049ff2f723e */ /* 0x000fe200030006ff */
[--C-:B------:R-:W-:Y:S01]  /*7420*/  HADD2.F32 R44, -RZ, R43.reuse.H0_H0 ;  /* 0x2000002bff2c7230 */ /* 0x100fe20000004100 */
[-C--:B------:R-:W-:Y:S01]  /*7430*/  F2FP.F16.E4M3.UNPACK_B R49, R74.reuse ;  /* 0x0000004aff31723e */ /* 0x080fe200020006ff */
[----:B------:R-:W-:Y:S01]  /*7440*/  HADD2.F32 R46, -RZ, R43.H1_H1 ;  /* 0x3000002bff2e7230 */ /* 0x000fe20000004100 */
[----:B------:R-:W-:Y:S01]  /*7450*/  F2FP.F16.E4M3.UNPACK_B R51, R74.H1 ;  /* 0x0000004aff33723e */ /* 0x000fe200030006ff */
[--C-:B------:R-:W-:Y:S01]  /*7460*/  HADD2.F32 R43, -RZ, R45.reuse.H0_H0 ;  /* 0x2000002dff2b7230 */ /* 0x100fe20000004100 */
[-C--:B------:R-:W-:Y:S01]  /*7470*/  F2FP.F16.E4M3.UNPACK_B R53, R75.reuse ;  /* 0x0000004bff35723e */ /* 0x080fe200020006ff */
[----:B-1----:R-:W-:Y:S01]  /*7480*/  LDTM.16dp32bit_t0_t15.x32 R4, tmem[UR4] ;  /* 0x00000004000479ee */ /* 0x002fe20008a80000 */
[----:B------:R-:W3:Y:S01]  /*7490*/  LDTM.16dp32bit_t16_t31.x32 R4, tmem[UR4+0x20] ;  /* 0x00002004000479ee */ /* 0x000ee20008aa0000 */
[----:B------:R-:W-:Y:S01]  /*74a0*/  ISETP.NE.AND P6, PT, R96, RZ, PT ;  /* 0x000000ff6000720c */ /* 0x000fe20003fc5270 */
[----:B------:R-:W-:Y:S01]  /*74b0*/  HADD2.F32 R48, -RZ, R45.H1_H1 ;  /* 0x3000002dff307230 */ /* 0x000fe20000004100 */
[----:B------:R-:W-:Y:S01]  /*74c0*/  IADD3 R109, PT, PT, R71, UR44, RZ ;  /* 0x0000002c476d7c10 */ /* 0x000fe2000fffe0ff */
[----:B------:R-:W-:Y:S01]  /*74d0*/  HADD2.F32 R52, -RZ, R49.H1_H1 ;  /* 0x30000031ff347230 */ /* 0x000fe20000004100 */
[----:B------:R-:W-:Y:S01]  /*74e0*/  SHF.L.U32 R108, R88, 0x4, RZ ;  /* 0x00000004586c7819 */ /* 0x000fe200000006ff */
[----:B------:R-:W-:Y:S01]  /*74f0*/  HADD2.F32 R56, -RZ, R53.H1_H1 ;  /* 0x30000035ff387230 */ /* 0x000fe20000004100 */
[----:B------:R-:W-:Y:S01]  /*7500*/  F2FP.F16.E4M3.UNPACK_B R55, R75.H1 ;  /* 0x0000004bff37723e */ /* 0x000fe200030006ff */
[--C-:B------:R-:W-:Y:S01]  /*7510*/  HADD2.F32 R45, -RZ, R47.reuse.H0_H0 ;  /* 0x2000002fff2d7230 */ /* 0x100fe20000004100 */
[----:B------:R-:W-:Y:S01]  /*7520*/  IADD3 R101, PT, PT, R109, R108, RZ ;  /* 0x0000006c6d657210 */ /* 0x000fe20007ffe0ff */
[----:B------:R-:W-:Y:S01]  /*7530*/  HADD2.F32 R50, -RZ, R47.H1_H1 ;  /* 0x3000002fff327230 */ /* 0x000fe20000004100 */
[-C--:B------:R-:W-:Y:S01]  /*7540*/  F2FP.F16.E4M3.UNPACK_B R57, R76.reuse ;  /* 0x0000004cff39723e */ /* 0x080fe200020006ff */
[----:B------:R-:W-:Y:S01]  /*7550*/  HADD2.F32 R47, -RZ, R49.H0_H0 ;  /* 0x20000031ff2f7230 */ /* 0x000fe20000004100 */
[----:B------:R-:W-:Y:S01]  /*7560*/  F2FP.F16.E4M3.UNPACK_B R59, R76.H1 ;  /* 0x0000004cff3b723e */ /* 0x000fe200030006ff */
[----:B------:R-:W-:Y:S01]  /*7570*/  HADD2.F32 R49, -RZ, R51.H0_H0 ;  /* 0x20000033ff317230 */ /* 0x000fe20000004100 */
[-C--:B------:R-:W-:Y:S01]  /*7580*/  F2FP.F16.E4M3.UNPACK_B R61, R77.reuse ;  /* 0x0000004dff3d723e */ /* 0x080fe200020006ff */
[----:B------:R-:W-:Y:S01]  /*7590*/  HADD2.F32 R60, -RZ, R57.H1_H1 ;  /* 0x30000039ff3c7230 */ /* 0x000fe20000004100 */
[----:B------:R-:W-:Y:S01]  /*75a0*/  F2FP.F16.E4M3.UNPACK_B R63, R77.H1 ;  /* 0x0000004dff3f723e */ /* 0x000fe200030006ff */
[----:B------:R-:W-:Y:S01]  /*75b0*/  HADD2.F32 R54, -RZ, R51.H1_H1 ;  /* 0x30000033ff367230 */ /* 0x000fe20000004100 */
[-C--:B------:R-:W-:Y:S01]  /*75c0*/  F2FP.F16.E4M3.UNPACK_B R65, R78.reuse ;  /* 0x0000004eff41723e */ /* 0x080fe200020006ff */
[----:B------:R-:W-:Y:S01]  /*75d0*/  HADD2.F32 R51, -RZ, R53.H0_H0 ;  /* 0x20000035ff337230 */ /* 0x000fe20000004100 */
[----:B------:R-:W-:Y:S01]  /*75e0*/  F2FP.F16.E4M3.UNPACK_B R67, R78.H1 ;  /* 0x0000004eff43723e */ /* 0x000fe200030006ff */
[----:B------:R-:W-:Y:S01]  /*75f0*/  HADD2.F32 R64, -RZ, R61.H1_H1 ;  /* 0x3000003dff407230 */ /* 0x000fe20000004100 */
[----:B------:R-:W-:Y:S01]  /*7600*/  ISETP.NE.AND P0, PT, R95, RZ, PT ;  /* 0x000000ff5f00720c */ /* 0x000fe20003f05270 */
[C---:B---3--:R-:W-:Y:S01]  /*7610*/  FMUL R0, R38.reuse, R4 ;  /* 0x0000000426007220 */ /* 0x048fe20000400000 */
[C---:B------:R-:W-:Y:S01]  /*7620*/  FMUL R2, R38.reuse, R5 ;  /* 0x0000000526027220 */ /* 0x040fe20000400000 */
[C---:B------:R-:W-:Y:S01]  /*7630*/  FMUL R4, R38.reuse, R8 ;  /* 0x0000000826047220 */ /* 0x040fe20000400000 */
[C---:B------:R-:W-:Y:S01]  /*7640*/  FMUL R5, R38.reuse, R9 ;  /* 0x0000000926057220 */ /* 0x040fe20000400000 */
[C---:B------:R-:W-:Y:S01]  /*7650*/  FFMA R0, R41.reuse, R40, R0 ;  /* 0x0000002829007223 */ /* 0x040fe20000000000 */
[C---:B------:R-:W-:Y:S01]  /*7660*/  FFMA R2, R41.reuse, R42, R2 ;  /* 0x0000002a29027223 */ /* 0x040fe20000000002 */
[C---:B------:R-:W-:Y:S01]  /*7670*/  FMUL R8, R38.reuse, R12 ;  /* 0x0000000c26087220 */ /* 0x040fe20000400000 */
[C---:B------:R-:W-:Y:S01]  /*7680*/  FMUL R9, R38.reuse, R13 ;  /* 0x0000000d26097220 */ /* 0x040fe20000400000 */
[C---:B------:R-:W-:Y:S01]  /*7690*/  FMUL R12, R38.reuse, R16 ;  /* 0x00000010260c7220 */ /* 0x040fe20000400000 */
[C---:B------:R-:W-:Y:S01]  /*76a0*/  FMUL R13, R38.reuse, R17 ;  /* 0x00000011260d7220 */ /* 0x040fe20000400000 */
[C---:B------:R-:W-:Y:S01]  /*76b0*/  FMUL R16, R38.reuse, R20 ;  /* 0x0000001426107220 */ /* 0x040fe20000400000 */
[C---:B------:R-:W-:Y:S01]  /*76c0*/  FMUL R17, R38.reuse, R21 ;  /* 0x0000001526117220 */ /* 0x040fe20000400000 */
[C---:B------:R-:W-:Y:S01]  /*76d0*/  FMUL R20, R38.reuse, R24 ;  /* 0x0000001826147220 */ /* 0x040fe20000400000 */
[C---:B------:R-:W-:Y:S01]  /*76e0*/  FMUL R21, R38.reuse, R25 ;  /* 0x0000001926157220 */ /* 0x040fe20000400000 */
[----:B------:R-:W-:Y:S02]  /*76f0*/  HADD2.F32 R68, -RZ, R65.H1_H1 ;  /* 0x30000041ff447230 */ /* 0x000fe40000004100 */
[C---:B------:R-:W-:Y:S01]  /*7700*/  FMUL R24, R38.reuse, R28 ;  /* 0x0000001c26187220 */ /* 0x040fe20000400000 */
[C---:B------:R-:W-:Y:S01]  /*7710*/  FMUL R25, R38.reuse, R29 ;  /* 0x0000001d26197220 */ /* 0x040fe20000400000 */
[C---:B------:R-:W-:Y:S01]  /*7720*/  FMUL R28, R38.reuse, R32 ;  /* 0x00000020261c7220 */ /* 0x040fe20000400000 */
[C---:B------:R-:W-:Y:S01]  /*7730*/  FMUL R29, R38.reuse, R33 ;  /* 0x00000021261d7220 */ /* 0x040fe20000400000 */
[C---:B--2---:R-:W-:Y:S01]  /*7740*/  FMUL R3, R38.reuse, R6 ;  /* 0x0000000626037220 */ /* 0x044fe20000400000 */
[C---:B------:R-:W-:Y:S01]  /*7750*/  FMUL R7, R38.reuse, R7 ;  /* 0x0000000726077220 */ /* 0x040fe20000400000 */
[C---:B------:R-:W-:Y:S01]  /*7760*/  FMUL R6, R38.reuse, R10 ;  /* 0x0000000a26067220 */ /* 0x040fe20000400000 */
[C---:B------:R-:W-:Y:S01]  /*7770*/  FMUL R11, R38.reuse, R11 ;  /* 0x0000000b260b7220 */ /* 0x040fe20000400000 */
[C---:B------:R-:W-:Y:S01]  /*7780*/  FFMA R3, R41.reuse, R44, R3 ;  /* 0x0000002c29037223 */ /* 0x040fe20000000003 */
[C---:B------:R-:W-:Y:S01]  /*7790*/  FFMA R7, R41.reuse, R46, R7 ;  /* 0x0000002e29077223 */ /* 0x040fe20000000007 */
[C---:B------:R-:W-:Y:S01]  /*77a0*/  FFMA R4, R41.reuse, R43, R4 ;  /* 0x0000002b29047223 */ /* 0x040fe20000000004 */
[----:B------:R-:W-:Y:S01]  /*77b0*/  F2FP.F16.E4M3.UNPACK_B R40, R79 ;  /* 0x0000004fff28723e */ /* 0x000fe200020006ff */
[C---:B------:R-:W-:Y:S01]  /*77c0*/  FFMA R5, R41.reuse, R48, R5 ;  /* 0x0000003029057223 */ /* 0x040fe20000000005 */
[C---:B------:R-:W-:Y:S01]  /*77d0*/  FFMA R6, R41.reuse, R45, R6 ;  /* 0x0000002d29067223 */ /* 0x040fe20000000006 */
[----:B------:R-:W-:Y:S01]  /*77e0*/  F2FP.F16.E4M3.UNPACK_B R42, R79.H1 ;  /* 0x0000004fff2a723e */ /* 0x000fe200030006ff */
[C---:B------:R-:W-:Y:S01]  /*77f0*/  FFMA R11, R41.reuse, R50, R11 ;  /* 0x00000032290b7223 */ /* 0x040fe2000000000b */
[----:B------:R-:W-:Y:S01]  /*7800*/  FFMA R8, R41, R47, R8 ;  /* 0x0000002f29087223 */ /* 0x000fe20000000008 */
[----:B------:R-:W-:Y:S01]  /*7810*/  F2FP.SATFINITE.E4M3.F32.PACK_AB_MERGE_C R97, R7, R3, RZ ;  /* 0x000000030761723e */ /* 0x000fe200048070ff */
[C---:B------:R-:W-:Y:S01]  /*7820*/  FFMA R9, R41.reuse, R52, R9 ;  /* 0x0000003429097223 */ /* 0x040fe20000000009 */
[----:B------:R-:W-:Y:S01]  /*7830*/  FMUL R10, R38, R14 ;  /* 0x0000000e260a7220 */ /* 0x000fe20000400000 */
[----:B------:R-:W-:Y:S01]  /*7840*/  LEA R109, R90, UR44, 0x3 ;  /* 0x0000002c5a6d7c11 */ /* 0x000fe2000f8e18ff */
[----:B------:R-:W-:Y:S01]  /*7850*/  FMUL R15, R38, R15 ;  /* 0x0000000f260f7220 */ /* 0x000fe20000400000 */
[--C-:B------:R-:W-:Y:S01]  /*7860*/  HADD2.F32 R53, -RZ, R55.reuse.H0_H0 ;  /* 0x20000037ff357230 */ /* 0x100fe20000004100 */
[----:B------:R-:W-:Y:S01]  /*7870*/  F2FP.SATFINITE.E4M3.F32.PACK_AB_MERGE_C R96, R2, R0, R97 ;  /* 0x000000000260723e */ /* 0x000fe20004807061 */
[----:B------:R-:W-:Y:S01]  /*7880*/  FFMA R10, R41, R49, R10 ;  /* 0x00000031290a7223 */ /* 0x000fe2000000000a */
[----:B------:R-:W-:Y:S01]  /*7890*/  F2FP.SATFINITE.E4M3.F32.PACK_AB_MERGE_C R97, R11, R6, RZ ;  /* 0x000000060b61723e */ /* 0x000fe200048070ff */
[C---:B------:R-:W-:Y:S01]  /*78a0*/  FFMA R15, R41.reuse, R54, R15 ;  /* 0x00000036290f7223 */ /* 0x040fe2000000000f */
[C---:B------:R-:W-:Y:S01]  /*78b0*/  FFMA R12, R41.reuse, R51, R12 ;  /* 0x00000033290c7223 */ /* 0x040fe2000000000c */
[----:B------:R-:W-:Y:S01]  /*78c0*/  FFMA R13, R41, R56, R13 ;  /* 0x00000038290d7223 */ /* 0x000fe2000000000d */
[----:B------:R-:W-:Y:S01]  /*78d0*/  F2FP.SATFINITE.E4M3.F32.PACK_AB_MERGE_C R97, R5, R4, R97 ;  /* 0x000000040561723e */ /* 0x000fe20004807061 */
[----:B------:R-:W-:Y:S01]  /*78e0*/  HADD2.F32 R58, -RZ, R55.H1_H1 ;  /* 0x30000037ff3a7230 */ /* 0x000fe20000004100 */
[----:B------:R-:W-:Y:S01]  /*78f0*/  F2FP.SATFINITE.E4M3.F32.PACK_AB_MERGE_C R98, R15, R10, RZ ;  /* 0x0000000a0f62723e */ /* 0x000fe200048070ff */
[----:B------:R-:W-:Y:S02]  /*7900*/  HADD2.F32 R55, -RZ, R57.H0_H0 ;  /* 0x20000039ff377230 */ /* 0x000fe40000004100 */
[C---:B------:R-:W-:Y:S01]  /*7910*/  FMUL R14, R38.reuse, R18 ;  /* 0x00000012260e7220 */ /* 0x040fe20000400000 */
[C---:B------:R-:W-:Y:S01]  /*7920*/  FMUL R19, R38.reuse, R19 ;  /* 0x0000001326137220 */ /* 0x040fe20000400000 */
[--C-:B------:R-:W-:Y:S02]  /*7930*/  HADD2.F32 R57, -RZ, R59.reuse.H0_H0 ;  /* 0x2000003bff397230 */ /* 0x100fe40000004100 */
[C---:B------:R-:W-:Y:S01]  /*7940*/  FMUL R18, R38.reuse, R22 ;  /* 0x0000001626127220 */ /* 0x040fe20000400000 */
[C---:B------:R-:W-:Y:S01]  /*7950*/  FFMA R14, R41.reuse, R53, R14 ;  /* 0x00000035290e7223 */ /* 0x040fe2000000000e */
[----:B------:R-:W-:Y:S02]  /*7960*/  HADD2.F32 R62, -RZ, R59.H1_H1 ;  /* 0x3000003bff3e7230 */ /* 0x000fe40000004100 */
[C---:B------:R-:W-:Y:S01]  /*7970*/  FFMA R19, R41.reuse, R58, R19 ;  /* 0x0000003a29137223 */ /* 0x040fe20000000013 */
[----:B------:R-:W-:Y:S02]  /*7980*/  HADD2.F32 R59, -RZ, R61.H0_H0 ;  /* 0x2000003dff3b7230 */ /* 0x000fe40000004100 */
[C---:B------:R-:W-:Y:S01]  /*7990*/  FMUL R23, R38.reuse, R23 ;  /* 0x0000001726177220 */ /* 0x040fe20000400000 */
[C---:B------:R-:W-:Y:S01]  /*79a0*/  FFMA R16, R41.reuse, R55, R16 ;  /* 0x0000003729107223 */ /* 0x040fe20000000010 */
[C---:B------:R-:W-:Y:S01]  /*79b0*/  FFMA R17, R41.reuse, R60, R17 ;  /* 0x0000003c29117223 */ /* 0x040fe20000000011 */
[--C-:B------:R-:W-:Y:S02]  /*79c0*/  HADD2.F32 R61, -RZ, R63.reuse.H0_H0 ;  /* 0x2000003fff3d7230 */ /* 0x100fe40000004100 */
[C---:B------:R-:W-:Y:S01]  /*79d0*/  FFMA R18, R41.reuse, R57, R18 ;  /* 0x0000003929127223 */ /* 0x040fe20000000012 */
[----:B------:R-:W-:Y:S02]  /*79e0*/  HADD2.F32 R66, -RZ, R63.H1_H1 ;  /* 0x3000003fff427230 */ /* 0x000fe40000004100 */
[C---:B------:R-:W-:Y:S01]  /*79f0*/  FMUL R22, R38.reuse, R26 ;  /* 0x0000001a26167220 */ /* 0x040fe20000400000 */
[----:B------:R-:W-:Y:S02]  /*7a00*/  HADD2.F32 R63, -RZ, R65.H0_H0 ;  /* 0x20000041ff3f7230 */ /* 0x000fe40000004100 */
[C---:B------:R-:W-:Y:S01]  /*7a10*/  FFMA R23, R41.reuse, R62, R23 ;  /* 0x0000003e29177223 */ /* 0x040fe20000000017 */
[C---:B------:R-:W-:Y:S01]  /*7a20*/  FMUL R27, R38.reuse, R27 ;  /* 0x0000001b261b7220 */ /* 0x040fe20000400000 */
[C---:B------:R-:W-:Y:S01]  /*7a30*/  FFMA R20, R41.reuse, R59, R20 ;  /* 0x0000003b29147223 */ /* 0x040fe20000000014 */
[C---:B------:R-:W-:Y:S01]  /*7a40*/  FFMA R21, R41.reuse, R64, R21 ;  /* 0x0000004029157223 */ /* 0x040fe20000000015 */
[--C-:B------:R-:W-:Y:S02]  /*7a50*/  HADD2.F32 R65, -RZ, R67.reuse.H0_H0 ;  /* 0x20000043ff417230 */ /* 0x100fe40000004100 */
[C---:B------:R-:W-:Y:S01]  /*7a60*/  FFMA R22, R41.reuse, R61, R22 ;  /* 0x0000003d29167223 */ /* 0x040fe20000000016 */
[----:B------:R-:W-:Y:S02]  /*7a70*/  HADD2.F32 R70, -RZ, R67.H1_H1 ;  /* 0x30000043ff467230 */ /* 0x000fe40000004100 */
[C---:B------:R-:W-:Y:S01]  /*7a80*/  FMUL R26, R38.reuse, R30 ;  /* 0x0000001e261a7220 */ /* 0x040fe20000400000 */
[--C-:B------:R-:W-:Y:S02]  /*7a90*/  HADD2.F32 R67, -RZ, R40.reuse.H0_H0 ;  /* 0x20000028ff437230 */ /* 0x100fe40000004100 */
[C---:B------:R-:W-:Y:S01]  /*7aa0*/  FFMA R27, R41.reuse, R66, R27 ;  /* 0x00000042291b7223 */ /* 0x040fe2000000001b */
[C---:B------:R-:W-:Y:S01]  /*7ab0*/  FMUL R31, R38.reuse, R31 ;  /* 0x0000001f261f7220 */ /* 0x040fe20000400000 */
[C---:B------:R-:W-:Y:S01]  /*7ac0*/  FFMA R24, R41.reuse, R63, R24 ;  /* 0x0000003f29187223 */ /* 0x040fe20000000018 */
[----:B------:R-:W-:Y:S02]  /*7ad0*/  HADD2.F32 R40, -RZ, R40.H1_H1 ;  /* 0x30000028ff287230 */ /* 0x000fe40000004100 */
[C---:B------:R-:W-:Y:S01]  /*7ae0*/  FFMA R25, R41.reuse, R68, R25 ;  /* 0x0000004429197223 */ /* 0x040fe20000000019 */
[--C-:B------:R-:W-:Y:S02]  /*7af0*/  HADD2.F32 R69, -RZ, R42.reuse.H0_H0 ;  /* 0x2000002aff457230 */ /* 0x100fe40000004100 */
[C---:B------:R-:W-:Y:S01]  /*7b00*/  FFMA R26, R41.reuse, R65, R26 ;  /* 0x00000041291a7223 */ /* 0x040fe2000000001a */
[----:B------:R-:W-:Y:S02]  /*7b10*/  HADD2.F32 R42, -RZ, R42.H1_H1 ;  /* 0x3000002aff2a7230 */ /* 0x000fe40000004100 */
[C---:B------:R-:W-:Y:S01]  /*7b20*/  FMUL R30, R38.reuse, R34 ;  /* 0x00000022261e7220 */ /* 0x040fe20000400000 */
[----:B------:R-:W-:Y:S01]  /*7b30*/  FFMA R31, R41, R70, R31 ;  /* 0x00000046291f7223 */ /* 0x000fe2000000001f */
[----:B------:R-:W-:Y:S01]  /*7b40*/  FMUL R35, R38, R35 ;  /* 0x0000002326237220 */ /* 0x000fe20000400000 */
[----:B------:R-:W-:Y:S01]  /*7b50*/  F2FP.SATFINITE.E4M3.F32.PACK_AB_MERGE_C R99, R19, R14, RZ ;  /* 0x0000000e1363723e */ /* 0x000fe200048070ff */
[C---:B------:R-:W-:Y:S01]  /*7b60*/  FFMA R28, R41.reuse, R67, R28 ;  /* 0x00000043291c7223 */ /* 0x040fe2000000001c */
[C---:B------:R-:W-:Y:S01]  /*7b70*/  FFMA R29, R41.reuse, R40, R29 ;  /* 0x00000028291d7223 */ /* 0x040fe2000000001d */
[C---:B------:R-:W-:Y:S01]  /*7b80*/  FFMA R30, R41.reuse, R69, R30 ;  /* 0x00000045291e7223 */ /* 0x040fe2000000001e */
[----:B------:R-:W-:Y:S01]  /*7b90*/  FFMA R35, R41, R42, R35 ;  /* 0x0000002a29237223 */ /* 0x000fe20000000023 */
[----:B------:R-:W-:Y:S02]  /*7ba0*/  F2FP.SATFINITE.E4M3.F32.PACK_AB_MERGE_C R98, R9, R8, R98 ;  /* 0x000000080962723e */ /* 0x000fe40004807062 */
[----:B------:R-:W-:Y:S02]  /*7bb0*/  F2FP.SATFINITE.E4M3.F32.PACK_AB_MERGE_C R99, R13, R12, R99 ;  /* 0x0000000c0d63723e */ /* 0x000fe40004807063 */
[----:B------:R-:W-:Y:S02]  /*7bc0*/  F2FP.SATFINITE.E4M3.F32.PACK_AB_MERGE_C R104, R23, R18, RZ ;  /* 0x000000121768723e */ /* 0x000fe400048070ff */
[----:B------:R-:W-:Y:S01]  /*7bd0*/  F2FP.SATFINITE.E4M3.F32.PACK_AB_MERGE_C R105, R27, R22, RZ ;  /* 0x000000161b69723e */ /* 0x000fe200048070ff */
[----:B------:R1:W-:Y:S01]  /*7be0*/  STS.128 [R71+UR44+0x2400], R96 ;  /* 0x0024006047007988 */ /* 0x0003e20008000c2c */
[----:B------:R-:W-:Y:S02]  /*7bf0*/  F2FP.SATFINITE.E4M3.F32.PACK_AB_MERGE_C R110, R31, R26, RZ ;  /* 0x0000001a1f6e723e */ /* 0x000fe400048070ff */
[----:B------:R-:W-:Y:S02]  /*7c00*/  F2FP.SATFINITE.E4M3.F32.PACK_AB_MERGE_C R111, R35, R30, RZ ;  /* 0x0000001e236f723e */ /* 0x000fe400048070ff */
[----:B------:R-:W-:Y:S02]  /*7c10*/  F2FP.SATFINITE.E4M3.F32.PACK_AB_MERGE_C R104, R17, R16, R104 ;  /* 0x000000101168723e */ /* 0x000fe40004807068 */
[----:B------:R-:W-:Y:S02]  /*7c20*/  F2FP.SATFINITE.E4M3.F32.PACK_AB_MERGE_C R105, R21, R20, R105 ;  /* 0x000000141569723e */ /* 0x000fe40004807069 */
[----:B------:R-:W-:Y:S02]  /*7c30*/  F2FP.SATFINITE.E4M3.F32.PACK_AB_MERGE_C R106, R25, R24, R110 ;  /* 0x00000018196a723e */ /* 0x000fe4000480706e */
[----:B------:R-:W-:Y:S02]  /*7c40*/  F2FP.SATFINITE.E4M3.F32.PACK_AB_MERGE_C R107, R29, R28, R111 ;  /* 0x0000001c1d6b723e */ /* 0x000fe4000480706f */
[----:B------:R-:W-:Y:S03]  /*7c50*/  @P6 SHF.L.U32 R110, R89, 0x1f, RZ ;  /* 0x0000001f596e6819 */ /* 0x000fe600000006ff */
[----:B------:R1:W-:Y:S01]  /*7c60*/  STS.128 [R101+0x2410], R104 ;  /* 0x0024106865007388 */ /* 0x0003e20000000c00 */
[----:B------:R-:W-:Y:S01]  /*7c70*/  @!PT LDS RZ, [RZ] ;  /* 0x00000000fffff984 */ /* 0x000fe20000000800 */
[----:B------:R-:W-:Y:S01]  /*7c80*/  @!PT LDS RZ, [RZ] ;  /* 0x00000000fffff984 */ /* 0x000fe20000000800 */
[----:B------:R-:W-:Y:S01]  /*7c90*/  @!PT LDS RZ, [RZ] ;  /* 0x00000000fffff984 */ /* 0x000fe20000000800 */
[----:B------:R-:W-:Y:S01]  /*7ca0*/  @!PT LDS RZ, [RZ] ;  /* 0x00000000fffff984 */ /* 0x000fe20000000800 */
[----:B------:R2:W-:Y:S07]  /*7cb0*/  MEMBAR.ALL.CTA ;  /* 0x0000000000007992 */ /* 0x0005ee0000008000 */
[----:B--2---:R-:W2:Y:S02]  /*7cc0*/  FENCE.VIEW.ASYNC.S ;  /* 0x00000000000073c6 */ /* 0x004ea40000000000 */
[----:B--2---:R-:W-:Y:S06]  /*7cd0*/  BAR.SYNC.DEFER_BLOCKING 0x1, 0x80 ;  /* 0x0042000000007b1d */ /* 0x004fec0000010000 */
[----:B------:R-:W-:Y:S05]  /*7ce0*/  @P0 BRA `(.L_x_133) ;  /* 0x0000000000280947 */ /* 0x000fea0003800000 */
[----:B------:R-:W2:Y:S01]  /*7cf0*/  LDCU.64 UR6, c[0x0][0x348] ;  /* 0x00006900ff0677ac */ /* 0x000ea20008000a00 */
[----:B------:R-:W-:Y:S01]  /*7d00*/  UIADD3 UR4, UPT, UPT, UR44, 0x2400, URZ ;  /* 0x000024002c047890 */ /* 0x000fe2000fffe0ff */
[----:B------:R-:W-:Y:S05]  /*7d10*/  UMOV UR51, UR36 ;  /* 0x0000002400337c82 */ /* 0x000fea0008000000 */
[----:B------:R-:W-:Y:S04]  /*7d20*/  MOV R94, UR4 ;  /* 0x00000004005e7c02 */ /* 0x000fe80008000f00 */
[----:B------:R-:W-:Y:S01]  /*7d30*/  R2UR UR48, R94 ;  /* 0x000000005e3072ca */ /* 0x000fe200000e0000 */
[----:B--2---:R-:W-:Y:S04]  /*7d40*/  UIADD3 UR4, UP0, UPT, UR6, 0x680, URZ ;  /* 0x0000068006047890 */ /* 0x004fe8000ff1e0ff */
[----:B------:R-:W-:Y:S09]  /*7d50*/  UIADD3.X UR5, UPT, UPT, URZ, UR7, URZ, UP0, !UPT ;  /* 0x00000007ff057290 */ /* 0x000ff200087fe4ff */
[----:B------:R2:W-:Y:S01]  /*7d60*/  UTMASTG.3D [UR48], [UR4] ;  /* 0x00000030040073b5 */ /* 0x0005e20008010000 */
[----:B------:R0:W-:Y:S01]  /*7d70*/  UTMACMDFLUSH ;  /* 0x00000000000079b7 */ /* 0x0001e20000000000 */
[----:B--2---:R-:W-:Y:S04]  /*7d80*/  DEPBAR.LE SB0, 0x1 ;  /* 0x000080400000791a */ /* 0x004fe80000000000 */
.L_x_133:
[----:B------:R-:W-:Y:S05]  /*7d90*/  BSYNC.RECONVERGENT B0 ;  /* 0x0000000000007941 */ /* 0x000fea0003800200 */
.L_x_132:
[----:B------:R-:W-:Y:S06]  /*7da0*/  BAR.SYNC.DEFER_BLOCKING 0x1, 0x80 ;  /* 0x0042000000007b1d */ /* 0x000fec0000010000 */
[----:B------:R-:W2:Y:S01]  /*7db0*/  @P6 SYNCS.PHASECHK.TRANS64.TRYWAIT P0, [R109+URZ+0x220], R110 ;  /* 0x0002206e6d0065a7 */ /* 0x000ea200080011ff */
[----:B------:R-:W-:Y:S01]  /*7dc0*/  BSSY B1, `(.L_x_134) ;  /* 0x0000020000017945 */ /* 0x000fe20003800000 */
[----:B--2---:R-:W-:Y:S03]  /*7dd0*/  @P6 SEL R102, RZ, 0x1, !P0 ;  /* 0x00000001ff666807 */ /* 0x004fe60004000000 */
[----:B------:R-:W-:Y:S05]  /*7de0*/  @!P6 BRA `(.L_x_135) ;  /* 0x000000000074e947 */ /* 0x000fea0003800000 */
[----:B------:R-:W-:Y:S01]  /*7df0*/  ISETP.NE.AND P1, PT, R103, RZ, PT ;  /* 0x000000ff6700720c */ /* 0x000fe20003f25270 */
[----:B------:R-:W2:Y:S01]  /*7e00*/  S2R R0, SR_CgaCtaId ;  /* 0x0000000000007919 */ /* 0x000ea20000008800 */
[----:B------:R-:W-:Y:S01]  /*7e10*/  ISETP.NE.AND P0, PT, R102, RZ, PT ;  /* 0x000000ff6600720c */ /* 0x000fe20003f05270 */
[----:B------:R-:W-:Y:S10]  /*7e20*/  BSSY B0, `(.L_x_136) ;  /* 0x0000008000007945 */ /* 0x000ff40003800000 */
[----:B------:R-:W-:Y:S05]  /*7e30*/  @P1 IMAD R2, R90, 0x1000, R71 ;  /* 0x000010005a021824 */ /* 0x000fea00078e0247 */
[----:B------:R-:W-:Y:S05]  /*7e40*/  @P1 IADD3 R3, PT, PT, R2, UR44, RZ ;  /* 0x0000002c02031c10 */ /* 0x000fea000fffe0ff */
[----:B------:R-:W-:Y:S01]  /*7e50*/  @P1 IMAD.IADD R3, R3, 0x1, R108 ;  /* 0x0000000103031824 */ /* 0x000fe200078e026c */
[----:B------:R-:W-:Y:S06]  /*7e60*/  @P0 BRA `(.L_x_137) ;  /* 0x00000000000c0947 */ /* 0x000fec0003800000 */
[----:B------:R-:W-:Y:S04]  /*7e70*/  SHF.L.U32 R4, R89, 0x1f, RZ ;  /* 0x0000001f59047819 */ /* 0x000fe800000006ff */
[----:B------:R-:W3:Y:S02]  /*7e80*/  SYNCS.PHASECHK.TRANS64.TRYWAIT P0, [R109+URZ+0x220], R4 ;  /* 0x000220046d0075a7 */ /* 0x000ee400080011ff */
[----:B---3--:R-:W-:Y:S05]  /*7e90*/  @!P0 BRA `(.L_x_138) ;  /* 0x0000002000808947 */ /* 0x008fea0003800000 */
.L_x_137:
[----:B------:R-:W-:Y:S05]  /*7ea0*/  BSYNC B0 ;  /* 0x0000000000007941 */ /* 0x000fea0003800000 */
.L_x_136:
[----:B------:R-:W-:Y:S01]  /*7eb0*/  ISETP.NE.AND P0, PT, R103, RZ, PT ;  /* 0x000000ff6700720c */ /* 0x000fe20003f05270 */
[----:B---3--:R-:W-:Y:S02]  /*7ec0*/  VIADD R109, R109, 0x230 ;  /* 0x000002306d6d7836 */ /* 0x008fe40000000000 */
[----:B------:R-:W-:Y:S03]  /*7ed0*/  VIADD R90, R90, 0x1 ;  /* 0x000000015a5a7836 */ /* 0x000fe60000000000 */
[----:B--2---:R-:W-:Y:S07]  /*7ee0*/  PRMT R0, R0, 0x654, R109 ;  /* 0x0000065400007816 */ /* 0x004fee000000006d */
[----:B------:R2:W3:Y:S04]  /*7ef0*/  @P0 LDS.128 R72, [R2+UR44+0x400] ;  /* 0x0004002c02480984 */ /* 0x0004e80008000c00 */
[----:B------:R2:W4:Y:S01]  /*7f00*/  @P0 LDS.128 R76, [R3+0x410] ;  /* 0x00041000034c0984 */ /* 0x0005220000000c00 */
        /* <DEDUP_REMOVED lines=10> */
[----:B--23--:R-:W-:Y:S02]  /*7fb0*/  LOP3.LUT R89, R89, R0, RZ, 0x3c, !PT ;  /* 0x0000000059597212 */ /* 0x00cfe400078e3cff */
.L_x_135:
[----:B------:R-:W-:Y:S05]  /*7fc0*/  BSYNC B1 ;  /* 0x0000000000017941 */ /* 0x000fea0003800000 */
.L_x_134:
[----:B------:R-:W-:Y:S05]  /*7fd0*/  VIADD R0, R39, 0x40 ;  /* 0x0000004027007836 */ /* 0x000fea0000000000 */
[----:B------:R-:W-:Y:S04]  /*7fe0*/  SHF.R.U32.HI R0, RZ, 0x15, R0 ;  /* 0x00000015ff007819 */ /* 0x000fe80000011600 */
[----:B------:R-:W-:Y:S11]  /*7ff0*/  LOP3.LUT P0, RZ, R0, 0x3, R85, 0x48, !PT ;  /* 0x0000000300ff7812 */ /* 0x000ff60007804855 */
[----:B------:R-:W-:Y:S02]  /*8000*/  @!UPT UIADD3 URZ, UPT, UPT, URZ, URZ, URZ ;  /* 0x000000fffffff290 */ /* 0x000fe4000fffe0ff */
[----:B------:R-:W-:Y:S05]  /*8010*/  @!P0 BRA `(.L_x_139) ;  /* 0x0000000000408947 */ /* 0x000fea0003800000 */
[----:B------:R-:W2:Y:S01]  /*8020*/  LDCU.64 UR8, c[0x4][0x70] ;  /* 0x01000e00ff0877ac */ /* 0x000ea20008000a00 */
[----:B------:R-:W-:Y:S01]  /*8030*/  MOV R3, 0x0 ;  /* 0x0000000000037802 */ /* 0x000fe20000000f00 */
[----:B------:R-:W-:Y:S02]  /*8040*/  HFMA2 R12, -RZ, RZ, 0, 5.9604644775390625e-08 ;  /* 0x00000001ff0c7431 */ /* 0x000fe400000001ff */
[----:B------:R-:W-:Y:S02]  /*8050*/  IMAD.MOV.U32 R8, RZ, RZ, 0x192 ;  /* 0x00000192ff087424 */ /* 0x000fe400078e00ff */
[----:B------:R-:W-:Y:S01]  /*8060*/  IMAD.MOV.U32 R13, RZ, RZ, RZ ;  /* 0x000000ffff0d7224 */ /* 0x000fe200078e00ff */
[----:B------:R-:W3:Y:S01]  /*8070*/  LDCU.64 UR6, c[0x4][0x78] ;  /* 0x01000f00ff0677ac */ /* 0x000ee20008000a00 */
[----:B------:R-:W1:Y:S01]  /*8080*/  LDC.64 R2, c[0x4][R3] ;  /* 0x0100000003027b82 */ /* 0x000e620000000a00 */
[----:B------:R-:W5:Y:S01]  /*8090*/  LDCU.64 UR4, c[0x4][0x10] ;  /* 0x01000200ff0477ac */ /* 0x000f620008000a00 */
[----:B--2---:R-:W-:Y:S01]  /*80a0*/  MOV R5, UR9 ;  /* 0x0000000900057c02 */ /* 0x004fe20008000f00 */
[----:B------:R-:W-:Y:S01]  /*80b0*/  IMAD.U32 R4, RZ, RZ, UR8 ;  /* 0x00000008ff047e24 */ /* 0x000fe2000f8e00ff */
[----:B---3--:R-:W-:Y:S01]  /*80c0*/  MOV R7, UR7 ;  /* 0x0000000700077c02 */ /* 0x008fe20008000f00 */
[----:B------:R-:W-:Y:S01]  /*80d0*/  IMAD.U32 R6, RZ, RZ, UR6 ;  /* 0x00000006ff067e24 */ /* 0x000fe2000f8e00ff */
[----:B-----5:R-:W-:Y:S01]  /*80e0*/  MOV R11, UR5 ;  /* 0x00000005000b7c02 */ /* 0x020fe20008000f00 */
[----:B------:R-:W-:Y:S02]  /*80f0*/  IMAD.U32 R10, RZ, RZ, UR4 ;  /* 0x00000004ff0a7e24 */ /* 0x000fe4000f8e00ff */
[----:B------:R-:W-:Y:S07]  /*8100*/  LEPC R20, `(.L_x_139) ;  /* 0x000000001014794e */ /* 0x000fee0000000000 */
[----:B-1--4-:R-:W-:Y:S05]  /*8110*/  CALL.ABS.NOINC R2 ;  /* 0x0000000002007343 */ /* 0x012fea0003c00000 */
.L_x_139:
[----:B------:R-:W-:Y:S01]  /*8120*/  ISETP.NE.AND P0, PT, R95, RZ, PT ;  /* 0x000000ff5f00720c */ /* 0x000fe20003f05270 */
[----:B------:R-:W-:Y:S05]  /*8130*/  WARPSYNC.ALL ;  /* 0x0000000000007948 */ /* 0x000fea0003800000 */
[----:B------:R-:W-:Y:S01]  /*8140*/  R2UR UR4, R39 ;  /* 0x00000000270472ca */ /* 0x000fe200000e0000 */
[----:B------:R-:W2:Y:S01]  /*8150*/  S2UR UR6, SR_CgaCtaId ;  /* 0x00000000000679c3 */ /* 0x000ea20000008800 */
[-C--:B------:R-:W-:Y:S01]  /*8160*/  F2FP.F16.E4M3.UNPACK_B R42, R72.reuse ;  /* 0x00000048ff2a723e */ /* 0x080fe200020006ff */
[----:B------:R-:W-:Y:S01]  /*8170*/  BSSY.RECONVERGENT B0, `(.L_x_140) ;  /* 0x000009c000007945 */ /* 0x000fe20003800200 */
[----:B------:R-:W-:Y:S02]  /*8180*/  F2FP.F16.E4M3.UNPACK_B R72, R72.H1 ;  /* 0x00000048ff48723e */ /* 0x000fe400030006ff */
[-C--:B------:R-:W-:Y:S01]  /*8190*/  F2FP.F16.E4M3.UNPACK_B R46, R73.reuse ;  /* 0x00000049ff2e723e */ /* 0x080fe200020006ff */
[--C-:B------:R-:W-:Y:S01]  /*81a0*/  HADD2.F32 R40, -RZ, R42.reuse.H0_H0 ;  /* 0x2000002aff287230 */ /* 0x100fe20000004100 */
[----:B------:R-:W-:Y:S01]  /*81b0*/  F2FP.F16.E4M3.UNPACK_B R73, R73.H1 ;  /* 0x00000049ff49723e */ /* 0x000fe200030006ff */
[----:B------:R-:W-:Y:S01]  /*81c0*/  HADD2.F32 R42, -RZ, R42.H1_H1 ;  /* 0x3000002aff2a7230 */ /* 0x000fe20000004100 */
[-C--:B------:R-:W-:Y:S01]  /*81d0*/  F2FP.F16.E4M3.UNPACK_B R50, R74.reuse ;  /* 0x0000004aff32723e */ /* 0x080fe200020006ff */
[----:B------:R-:W-:Y:S01]  /*81e0*/  HADD2.F32 R43, -RZ, R72.H0_H0 ;  /* 0x20000048ff2b7230 */ /* 0x000fe20000004100 */
[----:B------:R-:W-:Y:S01]  /*81f0*/  F2FP.F16.E4M3.UNPACK_B R74, R74.H1 ;  /* 0x0000004aff4a723e */ /* 0x000fe200030006ff */
[----:B------:R-:W-:Y:S01]  /*8200*/  LDTM.16dp32bit_t0_t15.x32 R4, tmem[UR4+0x40] ;  /* 0x00004004000479ee */ /* 0x000fe20008a80000 */
[----:B------:R-:W3:Y:S01]  /*8210*/  LDTM.16dp32bit_t16_t31.x32 R4, tmem[UR4+0x60] ;  /* 0x00006004000479ee */ /* 0x000ee20008aa0000 */
[----:B------:R-:W-:Y:S01]  /*8220*/  NOP ;  /* 0x0000000000007918 */ /* 0x000fe20000000000 */
[--C-:B------:R-:W-:Y:S01]  /*8230*/  HADD2.F32 R45, -RZ, R46.reuse.H0_H0 ;  /* 0x2000002eff2d7230 */ /* 0x100fe20000004100 */
[----:B------:R-:W-:Y:S01]  /*8240*/  R2UR UR5, R100 ;  /* 0x00000000640572ca */ /* 0x000fe200000e0000 */
[----:B------:R-:W-:Y:S01]  /*8250*/  HADD2.F32 R46, -RZ, R46.H1_H1 ;  /* 0x3000002eff2e7230 */ /* 0x000fe20000004100 */
[----:B------:R-:W-:Y:S01]  /*8260*/  F2FP.F16.E4M3.UNPACK_B R54, R75 ;  /* 0x0000004bff36723e */ /* 0x000fe200020006ff */
[--C-:B------:R-:W-:Y:S01]  /*8270*/  HADD2.F32 R49, -RZ, R50.reuse.H0_H0 ;  /* 0x20000032ff317230 */ /* 0x100fe20000004100 */
[----:B----4-:R-:W-:Y:S01]  /*8280*/  F2FP.F16.E4M3.UNPACK_B R58, R76 ;  /* 0x0000004cff3a723e */ /* 0x010fe200020006ff */
[----:B------:R-:W-:Y:S01]  /*8290*/  HADD2.F32 R50, -RZ, R50.H1_H1 ;  /* 0x30000032ff327230 */ /* 0x000fe20000004100 */
[----:B------:R-:W-:Y:S01]  /*82a0*/  F2FP.F16.E4M3.UNPACK_B R62, R77 ;  /* 0x0000004dff3e723e */ /* 0x000fe200020006ff */
[--C-:B------:R-:W-:Y:S01]  /*82b0*/  HADD2.F32 R53, -RZ, R54.reuse.H0_H0 ;  /* 0x20000036ff357230 */ /* 0x100fe20000004100 */
[----:B------:R-:W-:Y:S01]  /*82c0*/  F2FP.F16.E4M3.UNPACK_B R66, R78 ;  /* 0x0000004eff42723e */ /* 0x000fe200020006ff */
[----:B------:R-:W-:Y:S01]  /*82d0*/  HADD2.F32 R54, -RZ, R54.H1_H1 ;  /* 0x30000036ff367230 */ /* 0x000fe20000004100 */
[----:B------:R-:W-:Y:S01]  /*82e0*/  F2FP.F16.E4M3.UNPACK_B R69, R79 ;  /* 0x0000004fff45723e */ /* 0x000fe200020006ff */
[--C-:B------:R-:W-:Y:S01]  /*82f0*/  HADD2.F32 R57, -RZ, R58.reuse.H0_H0 ;  /* 0x2000003aff397230 */ /* 0x100fe20000004100 */
[----:B------:R-:W-:Y:S01]  /*8300*/  F2FP.F16.E4M3.UNPACK_B R75, R75.H1 ;  /* 0x0000004bff4b723e */ /* 0x000fe200030006ff */
[----:B------:R-:W-:Y:S01]  /*8310*/  UIADD3 UR4, UPT, UPT, UR5, 0x290, URZ ;  /* 0x0000029005047890 */ /* 0x000fe2000fffe0ff */
[----:B------:R-:W-:Y:S01]  /*8320*/  HADD2.F32 R59, -RZ, R58.H1_H1 ;  /* 0x3000003aff3b7230 */ /* 0x000fe20000004100 */
[----:B------:R-:W-:Y:S01]  /*8330*/  F2FP.F16.E4M3.UNPACK_B R76, R76.H1 ;  /* 0x0000004cff4c723e */ /* 0x000fe200030006ff */
[--C-:B------:R-:W-:Y:S01]  /*8340*/  HADD2.F32 R61, -RZ, R62.reuse.H0_H0 ;  /* 0x2000003eff3d7230 */ /* 0x100fe20000004100 */
[----:B------:R-:W-:Y:S01]  /*8350*/  F2FP.F16.E4M3.UNPACK_B R77, R77.H1 ;  /* 0x0000004dff4d723e */ /* 0x000fe200030006ff */
[----:B------:R-:W-:Y:S01]  /*8360*/  HADD2.F32 R62, -RZ, R62.H1_H1 ;  /* 0x3000003eff3e7230 */ /* 0x000fe20000004100 */
[----:B------:R-:W-:Y:S01]  /*8370*/  F2FP.F16.E4M3.UNPACK_B R78, R78.H1 ;  /* 0x0000004eff4e723e */ /* 0x000fe200030006ff */
[--C-:B------:R-:W-:Y:S01]  /*8380*/  HADD2.F32 R65, -RZ, R66.reuse.H0_H0 ;  /* 0x20000042ff417230 */ /* 0x100fe20000004100 */
[----:B--2---:R-:W-:Y:S01]  /*8390*/  UPRMT UR4, UR6, 0x654, UR4 ;  /* 0x0000065406047896 */ /* 0x004fe20008000004 */
        /* <DEDUP_REMOVED lines=8> */
[----:B------:R-:W-:Y:S01]  /*8420*/  SYNCS.ARRIVE.TRANS64.RED.A1T0 RZ, [UR4], RZ ;  /* 0x000000ffffff79a7 */ /* 0x000fe20008100404 */
        /* <DEDUP_REMOVED lines=15> */
[--C-:B------:R-:W-:Y:S02]  /*8520*/  HADD2.F32 R47, -RZ, R73.reuse.H0_H0 ;  /* 0x20000049ff2f7230 */ /* 0x100fe40000004100 */
[C---:B------:R-:W-:Y:S01]  /*8530*/  FMUL R10, R38.reuse, R10 ;  /* 0x0000000a260a7220 */ /* 0x040fe20000400000 */
[C---:B------:R-:W-:Y:S01]  /*8540*/  FFMA R6, R41.reuse, R43, R6 ;  /* 0x0000002b29067223 */ /* 0x040fe20000000006 */
[----:B------:R-:W-:Y:S02]  /*8550*/  HADD2.F32 R48, -RZ, R73.H1_H1 ;  /* 0x30000049ff307230 */ /* 0x000fe40000004100 */
[C---:B------:R-:W-:Y:S01]  /*8560*/  FFMA R7, R41.reuse, R44, R7 ;  /* 0x0000002c29077223 */ /* 0x040fe20000000007 */
[C---:B------:R-:W-:Y:S01]  /*8570*/  FFMA R8, R41.reuse, R45, R8 ;  /* 0x0000002d29087223 */ /* 0x040fe20000000008 */
[C---:B------:R-:W-:Y:S01]  /*8580*/  FFMA R9, R41.reuse, R46, R9 ;  /* 0x0000002e29097223 */ /* 0x040fe20000000009 */
[----:B------:R-:W-:Y:S01]  /*8590*/  FFMA R10, R41, R47, R10 ;  /* 0x0000002f290a7223 */ /* 0x000fe2000000000a */
[----:B------:R-:W-:Y:S01]  /*85a0*/  HADD2.F32 R43, -RZ, R69.H0_H0 ;  /* 0x20000045ff2b7230 */ /* 0x000fe20000004100 */
[----:B-1----:R-:W-:Y:S01]  /*85b0*/  F2FP.SATFINITE.E4M3.F32.PACK_AB_MERGE_C R96, R7, R6, RZ ;  /* 0x000000060760723e */ /* 0x002fe200048070ff */
[C---:B------:R-:W-:Y:S01]  /*85c0*/  FMUL R11, R38.reuse, R11 ;  /* 0x0000000b260b7220 */ /* 0x040fe20000400000 */
[--C-:B------:R-:W-:Y:S02]  /*85d0*/  HADD2.F32 R51, -RZ, R74.reuse.H0_H0 ;  /* 0x2000004aff337230 */ /* 0x100fe40000004100 */
[C---:B------:R-:W-:Y:S01]  /*85e0*/  FMUL R14, R38.reuse, R14 ;  /* 0x0000000e260e7220 */ /* 0x040fe20000400000 */
[----:B------:R-:W-:Y:S01]  /*85f0*/  HADD2.F32 R52, -RZ, R74.H1_H1 ;  /* 0x3000004aff347230 */ /* 0x000fe20000004100 */
[----:B------:R-:W-:Y:S01]  /*8600*/  F2FP.SATFINITE.E4M3.F32.PACK_AB_MERGE_C R96, R5, R4, R96 ;  /* 0x000000040560723e */ /* 0x000fe20004807060 */
[C---:B------:R-:W-:Y:S01]  /*8610*/  FFMA R11, R41.reuse, R48, R11 ;  /* 0x00000030290b7223 */ /* 0x040fe2000000000b */
[C---:B------:R-:W-:Y:S01]  /*8620*/  FFMA R12, R41.reuse, R49, R12 ;  /* 0x00000031290c7223 */ /* 0x040fe2000000000c */
[C---:B------:R-:W-:Y:S01]  /*8630*/  FFMA R13, R41.reuse, R50, R13 ;  /* 0x00000032290d7223 */ /* 0x040fe2000000000d */
[----:B------:R-:W-:Y:S01]  /*8640*/  FFMA R14, R41, R51, R14 ;  /* 0x00000033290e7223 */ /* 0x000fe2000000000e */
[C---:B------:R-:W-:Y:S01]  /*8650*/  FMUL R15, R38.reuse, R15 ;  /* 0x0000000f260f7220 */ /* 0x040fe20000400000 */
[----:B------:R-:W-:Y:S01]  /*8660*/  F2FP.F16.E4M3.UNPACK_B R79, R79.H1 ;  /* 0x0000004fff4f723e */ /* 0x000fe200030006ff */
[--C-:B------:R-:W-:Y:S01]  /*8670*/  HADD2.F32 R55, -RZ, R75.reuse.H0_H0 ;  /* 0x2000004bff377230 */ /* 0x100fe20000004100 */
[----:B------:R-:W-:Y:S01]  /*8680*/  F2FP.SATFINITE.E4M3.F32.PACK_AB_MERGE_C R97, R11, R10, RZ ;  /* 0x0000000a0b61723e */ /* 0x000fe200048070ff */
[C---:B------:R-:W-:Y:S01]  /*8690*/  FFMA R15, R41.reuse, R52, R15 ;  /* 0x00000034290f7223 */ /* 0x040fe2000000000f */
[C---:B------:R-:W-:Y:S01]  /*86a0*/  FFMA R16, R41.reuse, R53, R16 ;  /* 0x0000003529107223 */ /* 0x040fe20000000010 */
[----:B------:R-:W-:Y:S01]  /*86b0*/  FFMA R17, R41, R54, R17 ;  /* 0x0000003629117223 */ /* 0x000fe20000000011 */
[----:B------:R-:W-:Y:S01]  /*86c0*/  F2FP.SATFINITE.E4M3.F32.PACK_AB_MERGE_C R97, R9, R8, R97 ;  /* 0x000000080961723e */ /* 0x000fe20004807061 */
[----:B------:R-:W-:Y:S01]  /*86d0*/  HADD2.F32 R56, -RZ, R75.H1_H1 ;  /* 0x3000004bff387230 */ /* 0x000fe20000004100 */
[----:B------:R-:W-:Y:S01]  /*86e0*/  F2FP.SATFINITE.E4M3.F32.PACK_AB_MERGE_C R98, R15, R14, RZ ;  /* 0x0000000e0f62723e */ /* 0x000fe200048070ff */
[C---:B------:R-:W-:Y:S01]  /*86f0*/  FMUL R18, R38.reuse, R18 ;  /* 0x0000001226127220 */ /* 0x040fe20000400000 */
[C---:B------:R-:W-:Y:S01]  /*8700*/  FMUL R19, R38.reuse, R19 ;  /* 0x0000001326137220 */ /* 0x040fe20000400000 */
[--C-:B------:R-:W-:Y:S02]  /*8710*/  HADD2.F32 R58, -RZ, R76.reuse.H0_H0 ;  /* 0x2000004cff3a7230 */ /* 0x100fe40000004100 */
[C---:B------:R-:W-:Y:S01]  /*8720*/  FMUL R3, R38.reuse, R22 ;  /* 0x0000001626037220 */ /* 0x040fe20000400000 */
[C---:B------:R-:W-:Y:S01]  /*8730*/  FFMA R18, R41.reuse, R55, R18 ;  /* 0x0000003729127223 */ /* 0x040fe20000000012 */
[----:B------:R-:W-:Y:S02]  /*8740*/  HADD2.F32 R60, -RZ, R76.H1_H1 ;  /* 0x3000004cff3c7230 */ /* 0x000fe40000004100 */
        /* <DEDUP_REMOVED lines=42> */
[----:B------:R-:W-:Y:S03]  /*89f0*/  IADD3 R70, PT, PT, R36, 0x1, RZ ;  /* 0x0000000124467810 */ /* 0x000fe60007ffe0ff */
        /* <DEDUP_REMOVED lines=10> */
[----:B------:R-:W-:Y:S02]  /*8aa0*/  UIADD3 UR9, UPT, UPT, UR49, 0x40, URZ ;  /* 0x0000004031097890 */ /* 0x000fe4000fffe0ff */
[----:B------:R-:W-:Y:S01]  /*8ab0*/  UIADD3 UR8, UPT, UPT, UR44, 0x3400, URZ ;  /* 0x000034002c087890 */ /* 0x000fe2000fffe0ff */
[----:B------:R-:W-:Y:S01]  /*8ac0*/  UMOV UR10, UR50 ;  /* 0x00000032000a7c82 */ /* 0x000fe20008000000 */
[----:B------:R-:W-:Y:S01]  /*8ad0*/  UMOV UR11, UR36 ;  /* 0x00000024000b7c82 */ /* 0x000fe20008000000 */
[----:B--2---:R-:W-:Y:S04]  /*8ae0*/  UIADD3 UR4, UP0, UPT, UR6, 0x680, URZ ;  /* 0x0000068006047890 */ /* 0x004fe8000ff1e0ff */
[----:B------:R-:W-:Y:S09]  /*8af0*/  UIADD3.X UR5, UPT, UPT, URZ, UR7, URZ, UP0, !UPT ;  /* 0x00000007ff057290 */ /* 0x000ff200087fe4ff */
[----:B------:R2:W-:Y:S01]  /*8b00*/  UTMASTG.3D [UR8], [UR4] ;  /* 0x00000008040073b5 */ /* 0x0005e20008010000 */
[----:B------:R0:W-:Y:S01]  /*8b10*/  UTMACMDFLUSH ;  /* 0x00000000000079b7 */ /* 0x0001e20000000000 */
[----:B--2---:R-:W-:Y:S04]  /*8b20*/  DEPBAR.LE SB0, 0x1 ;  /* 0x000080400000791a */ /* 0x004fe80000000000 */
.L_x_141:
[----:B------:R-:W-:Y:S05]  /*8b30*/  BSYNC.RECONVERGENT B0 ;  /* 0x0000000000007941 */ /* 0x000fea0003800200 */
.L_x_140:
[----:B------:R-:W-:Y:S01]  /*8b40*/  BAR.SYNC.DEFER_BLOCKING 0x1, 0x80 ;  /* 0x0042000000007b1d */ /* 0x000fe20000010000 */
[----:B------:R-:W-:Y:S01]  /*8b50*/  ISETP.NE.AND P0, PT, R87, 0x2, PT ;  /* 0x000000025700780c */ /* 0x000fe20003f05270 */
[----:B------:R-:W-:Y:S01]  /*8b60*/  UISETP.NE.AND UP0, UPT, UR45, URZ, UPT ;  /* 0x000000ff2d00728c */ /* 0x000fe2000bf05270 */
[----:B------:R-:W-:Y:S01]  /*8b70*/  ISETP.NE.AND P1, PT, R70, 0x4, PT ;  /* 0x000000044600780c */ /* 0x000fe20003f25270 */
[----:B------:R-:W-:Y:S01]  /*8b80*/  UIADD3 UR30, UPT, UPT, UR37, UR59, URZ ;  /* 0x0000003b251e7290 */ /* 0x000fe2000fffe0ff */
[----:B------:R-:W-:Y:S01]  /*8b90*/  SEL R0, RZ, 0x1, P0 ;  /* 0x00000001ff007807 */ /* 0x000fe20000000000 */
[----:B------:R-:W-:Y:S01]  /*8ba0*/  UIADD3 UR20, UPT, UPT, UR38, UR62, URZ ;  /* 0x0000003e26147290 */ /* 0x000fe2000fffe0ff */
[----:B------:R-:W-:Y:S02]  /*8bb0*/  SEL R3, RZ, 0x1, P1 ;  /* 0x00000001ff037807 */ /* 0x000fe40000800000 */
[----:B------:R-:W-:Y:S02]  /*8bc0*/  LOP3.LUT R91, R91, R0, RZ, 0x3c, !PT ;  /* 0x000000005b5b7212 */ /* 0x000fe400078e3cff */
[----:B------:R-:W-:Y:S02]  /*8bd0*/  LOP3.LUT R92, R92, R3, RZ, 0x3c, !PT ;  /* 0x000000035c5c7212 */ /* 0x000fe400078e3cff */
[----:B------:R-:W-:Y:S02]  /*8be0*/  SEL R87, R87, RZ, P0 ;  /* 0x000000ff57577207 */ /* 0x000fe40000000000 */
[----:B------:R-:W-:Y:S01]  /*8bf0*/  SEL R36, R70, RZ, P1 ;  /* 0x000000ff46247207 */ /* 0x000fe20000800000 */
[----:B------:R-:W-:Y:S01]  /*8c00*/  UMOV UR36, UR58 ;  /* 0x0000003a00247c82 */ /* 0x000fe20008000000 */
[----:B------:R-:W-:Y:S05]  /*8c10*/  BRA.U UP0, `(.L_x_142) ;  /* 0xffffffd500987547 */ /* 0x000fea000b83ffff */
[----:B------:R-:W-:Y:S05]  /*8c20*/  EXIT ;  /* 0x000000000000794d */ /* 0x000fea0003800000 */
.L_x_25:
[----:B-1----:R1:W3:Y:S02]  /*8c30*/  SYNCS.PHASECHK.TRANS64.TRYWAIT P0, [R0+URZ+0x2c0], R3 ;  /* 0x0002c003000075a7 */ /* 0x0022e400080011ff */
[----:B---3--:R-:W-:Y:S05]  /*8c40*/  @!P0 NANOSLEEP.SYNCS 0x989680 ;  /* 0x009896800000895d */ /* 0x008fea0003900000 */
[----:B------:R-:W3:Y:S02]  /*8c50*/  @!P0 SYNCS.PHASECHK.TRANS64 P0, [R0+URZ+0x2c0], R3 ;  /* 0x0002c003000085a7 */ /* 0x000ee400080010ff */
[----:B---3--:R-:W-:Y:S05]  /*8c60*/  @!P0 BRA `(.L_x_25) ;  /* 0xfffffffc00f08947 */ /* 0x008fea000383ffff */
[----:B------:R-:W-:Y:S05]  /*8c70*/  BRA `(.L_x_143) ;  /* 0xffffff8c00ec7947 */ /* 0x000fea000383ffff */
.L_x_28:
[----:B-1----:R-:W-:-:S07]  /*8c80*/  MOV R0, UR33 ;  /* 0x0000002100007c02 */ /* 0x002fce0008000f00 */
.L_x_144:
[----:B-1----:R1:W3:Y:S02]  /*8c90*/  SYNCS.PHASECHK.TRANS64.TRYWAIT P0, [R0+URZ+0x110], R3 ;  /* 0x00011003000075a7 */ /* 0x0022e400080011ff */
[----:B---3--:R-:W-:Y:S05]  /*8ca0*/  @!P0 NANOSLEEP.SYNCS 0x989680 ;  /* 0x009896800000895d */ /* 0x008fea0003900000 */
[----:B------:R-:W3:Y:S02]  /*8cb0*/  @!P0 SYNCS.PHASECHK.TRANS64 P0, [R0+URZ+0x110], R3 ;  /* 0x00011003000085a7 */ /* 0x000ee400080010ff */
[----:B---3--:R-:W-:Y:S05]  /*8cc0*/  @!P0 BRA `(.L_x_144) ;  /* 0xfffffffc00f08947 */ /* 0x008fea000383ffff */
[----:B------:R-:W-:Y:S05]  /*8cd0*/  BRA `(.L_x_27) ;  /* 0xffffff90002c7947 */ /* 0x000fea000383ffff */
.L_x_35:
[----:B-1----:R-:W-:-:S07]  /*8ce0*/  MOV R0, UR9 ;  /* 0x0000000900007c02 */ /* 0x002fce0008000f00 */
.L_x_145:
[----:B-1----:R1:W3:Y:S02]  /*8cf0*/  SYNCS.PHASECHK.TRANS64.TRYWAIT P0, [R0+URZ+0x110], R3 ;  /* 0x00011003000075a7 */ /* 0x0022e400080011ff */
[----:B---3--:R-:W-:Y:S05]  /*8d00*/  @!P0 NANOSLEEP.SYNCS 0x989680 ;  /* 0x009896800000895d */ /* 0x008fea0003900000 */
[----:B------:R-:W3:Y:S02]  /*8d10*/  @!P0 SYNCS.PHASECHK.TRANS64 P0, [R0+URZ+0x110], R3 ;  /* 0x00011003000085a7 */ /* 0x000ee400080010ff */
[----:B---3--:R-:W-:Y:S05]  /*8d20*/  @!P0 BRA `(.L_x_145) ;  /* 0xfffffffc00f08947 */ /* 0x008fea000383ffff */
[----:B------:R-:W-:Y:S05]  /*8d30*/  BRA `(.L_x_34) ;  /* 0xffffff9000e87947 */ /* 0x000fea000383ffff */
.L_x_40:
[----:B-1----:R1:W3:Y:S02]  /*8d40*/  SYNCS.PHASECHK.TRANS64.TRYWAIT P0, [R3+URZ+0x250], R0 ;  /* 0x00025000030075a7 */ /* 0x0022e400080011ff */
[----:B---3--:R-:W-:Y:S05]  /*8d50*/  @!P0 NANOSLEEP.SYNCS 0x989680 ;  /* 0x009896800000895d */ /* 0x008fea0003900000 */
[----:B------:R-:W3:Y:S02]  /*8d60*/  @!P0 SYNCS.PHASECHK.TRANS64 P0, [R3+URZ+0x250], R0 ;  /* 0x00025000030085a7 */ /* 0x000ee400080010ff */
[----:B---3--:R-:W-:Y:S05]  /*8d70*/  @!P0 BRA `(.L_x_40) ;  /* 0xfffffffc00f08947 */ /* 0x008fea000383ffff */
[----:B------:R-:W-:Y:S05]  /*8d80*/  BRA `(.L_x_146) ;  /* 0xffffff9400887947 */ /* 0x000fea000383ffff */
.L_x_44:
[----:B-1----:R-:W-:-:S07]  /*8d90*/  MOV R0, UR4 ;  /* 0x0000000400007c02 */ /* 0x002fce0008000f00 */
.L_x_147:
[----:B-1----:R1:W3:Y:S02]  /*8da0*/  SYNCS.PHASECHK.TRANS64.TRYWAIT P0, [R0+URZ], R3 ;  /* 0x00000003000075a7 */ /* 0x0022e400080011ff */
[----:B---3--:R-:W-:Y:S05]  /*8db0*/  @!P0 NANOSLEEP.SYNCS 0x989680 ;  /* 0x009896800000895d */ /* 0x008fea0003900000 */
[----:B------:R-:W3:Y:S02]  /*8dc0*/  @!P0 SYNCS.PHASECHK.TRANS64 P0, [R0+URZ], R3 ;  /* 0x00000003000085a7 */ /* 0x000ee400080010ff */
[----:B---3--:R-:W-:Y:S05]  /*8dd0*/  @!P0 BRA `(.L_x_147) ;  /* 0xfffffffc00f08947 */ /* 0x008fea000383ffff */
[----:B------:R-:W-:Y:S05]  /*8de0*/  BRA `(.L_x_148) ;  /* 0xffffff9c002c7947 */ /* 0x000fea000383ffff */
.L_x_45:
[----:B------:R-:W-:-:S07]  /*8df0*/  MOV R0, UR5 ;  /* 0x0000000500007c02 */ /* 0x000fce0008000f00 */
.L_x_149:
[----:B-1----:R1:W3:Y:S02]  /*8e00*/  SYNCS.PHASECHK.TRANS64.TRYWAIT P0, [R0+URZ], R3 ;  /* 0x00000003000075a7 */ /* 0x0022e400080011ff */
[----:B---3--:R-:W-:Y:S05]  /*8e10*/  @!P0 NANOSLEEP.SYNCS 0x989680 ;  /* 0x009896800000895d */ /* 0x008fea0003900000 */
[----:B------:R-:W3:Y:S02]  /*8e20*/  @!P0 SYNCS.PHASECHK.TRANS64 P0, [R0+URZ], R3 ;  /* 0x00000003000085a7 */ /* 0x000ee400080010ff */
[----:B---3--:R-:W-:Y:S05]  /*8e30*/  @!P0 BRA `(.L_x_149) ;  /* 0xfffffffc00f08947 */ /* 0x008fea000383ffff */
[----:B------:R-:W-:Y:S05]  /*8e40*/  BRA `(.L_x_150) ;  /* 0xffffff9c00387947 */ /* 0x000fea000383ffff */
.L_x_46:
[----:B------:R-:W-:-:S07]  /*8e50*/  MOV R0, UR5 ;  /* 0x0000000500007c02 */ /* 0x000fce0008000f00 */
.L_x_151:
[----:B-1----:R1:W3:Y:S02]  /*8e60*/  SYNCS.PHASECHK.TRANS64.TRYWAIT P0, [R0+URZ], R3 ;  /* 0x00000003000075a7 */ /* 0x0022e400080011ff */
[----:B---3--:R-:W-:Y:S05]  /*8e70*/  @!P0 NANOSLEEP.SYNCS 0x989680 ;  /* 0x009896800000895d */ /* 0x008fea0003900000 */
[----:B------:R-:W3:Y:S02]  /*8e80*/  @!P0 SYNCS.PHASECHK.TRANS64 P0, [R0+URZ], R3 ;  /* 0x00000003000085a7 */ /* 0x000ee400080010ff */
[----:B---3--:R-:W-:Y:S05]  /*8e90*/  @!P0 BRA `(.L_x_151) ;  /* 0xfffffffc00f08947 */ /* 0x008fea000383ffff */
[----:B------:R-:W-:Y:S05]  /*8ea0*/  BRA `(.L_x_152) ;  /* 0xffffff9c00447947 */ /* 0x000fea000383ffff */
.L_x_47:
[----:B------:R-:W-:-:S07]  /*8eb0*/  MOV R0, UR5 ;  /* 0x0000000500007c02 */ /* 0x000fce0008000f00 */
.L_x_153:
[----:B-1----:R1:W3:Y:S02]  /*8ec0*/  SYNCS.PHASECHK.TRANS64.TRYWAIT P0, [R0+URZ], R3 ;  /* 0x00000003000075a7 */ /* 0x0022e400080011ff */
[----:B---3--:R-:W-:Y:S05]  /*8ed0*/  @!P0 NANOSLEEP.SYNCS 0x989680 ;  /* 0x009896800000895d */ /* 0x008fea0003900000 */
[----:B------:R-:W3:Y:S02]  /*8ee0*/  @!P0 SYNCS.PHASECHK.TRANS64 P0, [R0+URZ], R3 ;  /* 0x00000003000085a7 */ /* 0x000ee400080010ff */
[----:B---3--:R-:W-:Y:S05]  /*8ef0*/  @!P0 BRA `(.L_x_153) ;  /* 0xfffffffc00f08947 */ /* 0x008fea000383ffff */
[----:B------:R-:W-:Y:S05]  /*8f00*/  BRA `(.L_x_154) ;  /* 0xffffff9c00507947 */ /* 0x000fea000383ffff */
.L_x_48:
[----:B------:R-:W-:-:S07]  /*8f10*/  MOV R0, UR5 ;  /* 0x0000000500007c02 */ /* 0x000fce0008000f00 */
.L_x_155:
[----:B-1----:R1:W3:Y:S02]  /*8f20*/  SYNCS.PHASECHK.TRANS64.TRYWAIT P0, [R0+URZ], R3 ;  /* 0x00000003000075a7 */ /* 0x0022e400080011ff */
[----:B---3--:R-:W-:Y:S05]  /*8f30*/  @!P0 NANOSLEEP.SYNCS 0x989680 ;  /* 0x009896800000895d */ /* 0x008fea0003900000 */
[----:B------:R-:W3:Y:S02]  /*8f40*/  @!P0 SYNCS.PHASECHK.TRANS64 P0, [R0+URZ], R3 ;  /* 0x00000003000085a7 */ /* 0x000ee400080010ff */
[----:B---3--:R-:W-:Y:S05]  /*8f50*/  @!P0 BRA `(.L_x_155) ;  /* 0xfffffffc00f08947 */ /* 0x008fea000383ffff */
[----:B------:R-:W-:Y:S05]  /*8f60*/  BRA `(.L_x_156) ;  /* 0xffffff9c005c7947 */ /* 0x000fea000383ffff */
.L_x_49:
[----:B------:R-:W-:-:S07]  /*8f70*/  MOV R0, UR5 ;  /* 0x0000000500007c02 */ /* 0x000fce0008000f00 */
.L_x_157:
[----:B-1----:R1:W3:Y:S02]  /*8f80*/  SYNCS.PHASECHK.TRANS64.TRYWAIT P0, [R0+URZ], R3 ;  /* 0x00000003000075a7 */ /* 0x0022e400080011ff */
[----:B---3--:R-:W-:Y:S05]  /*8f90*/  @!P0 NANOSLEEP.SYNCS 0x989680 ;  /* 0x009896800000895d */ /* 0x008fea0003900000 */
[----:B------:R-:W3:Y:S02]  /*8fa0*/  @!P0 SYNCS.PHASECHK.TRANS64 P0, [R0+URZ], R3 ;  /* 0x00000003000085a7 */ /* 0x000ee400080010ff */
[----:B---3--:R-:W-:Y:S05]  /*8fb0*/  @!P0 BRA `(.L_x_157) ;  /* 0xfffffffc00f08947 */ /* 0x008fea000383ffff */
[----:B------:R-:W-:Y:S05]  /*8fc0*/  BRA `(.L_x_158) ;  /* 0xffffff9c00687947 */ /* 0x000fea000383ffff */
.L_x_50:
[----:B------:R-:W-:-:S07]  /*8fd0*/  MOV R0, UR5 ;  /* 0x0000000500007c02 */ /* 0x000fce0008000f00 */
.L_x_159:
[----:B-1----:R1:W3:Y:S02]  /*8fe0*/  SYNCS.PHASECHK.TRANS64.TRYWAIT P0, [R0+URZ], R3 ;  /* 0x00000003000075a7 */ /* 0x0022e400080011ff */
[----:B---3--:R-:W-:Y:S05]  /*8ff0*/  @!P0 NANOSLEEP.SYNCS 0x989680 ;  /* 0x009896800000895d */ /* 0x008fea0003900000 */
[----:B------:R-:W3:Y:S02]  /*9000*/  @!P0 SYNCS.PHASECHK.TRANS64 P0, [R0+URZ], R3 ;  /* 0x00000003000085a7 */ /* 0x000ee400080010ff */
[----:B---3--:R-:W-:Y:S05]  /*9010*/  @!P0 BRA `(.L_x_159) ;  /* 0xfffffffc00f08947 */ /* 0x008fea000383ffff */
[----:B------:R-:W-:Y:S05]  /*9020*/  BRA `(.L_x_160) ;  /* 0xffffff9c00747947 */ /* 0x000fea000383ffff */
.L_x_51:
[----:B------:R-:W-:-:S07]  /*9030*/  MOV R0, UR5 ;  /* 0x0000000500007c02 */ /* 0x000fce0008000f00 */
.L_x_161:
[----:B-1----:R1:W3:Y:S02]  /*9040*/  SYNCS.PHASECHK.TRANS64.TRYWAIT P0, [R0+URZ], R3 ;  /* 0x00000003000075a7 */ /* 0x0022e400080011ff */
[----:B---3--:R-:W-:Y:S05]  /*9050*/  @!P0 NANOSLEEP.SYNCS 0x989680 ;  /* 0x009896800000895d */ /* 0x008fea0003900000 */
[----:B------:R-:W3:Y:S02]  /*9060*/  @!P0 SYNCS.PHASECHK.TRANS64 P0, [R0+URZ], R3 ;  /* 0x00000003000085a7 */ /* 0x000ee400080010ff */
[----:B---3--:R-:W-:Y:S05]  /*9070*/  @!P0 BRA `(.L_x_161) ;  /* 0xfffffffc00f08947 */ /* 0x008fea000383ffff */
[----:B------:R-:W-:Y:S05]  /*9080*/  BRA `(.L_x_162) ;  /* 0xffffff9c00807947 */ /* 0x000fea000383ffff */
.L_x_52:
[----:B------:R-:W-:-:S07]  /*9090*/  MOV R0, UR5 ;  /* 0x0000000500007c02 */ /* 0x000fce0008000f00 */
.L_x_163:
[----:B-1----:R1:W3:Y:S02]  /*90a0*/  SYNCS.PHASECHK.TRANS64.TRYWAIT P0, [R0+URZ], R3 ;  /* 0x00000003000075a7 */ /* 0x0022e400080011ff */
[----:B---3--:R-:W-:Y:S05]  /*90b0*/  @!P0 NANOSLEEP.SYNCS 0x989680 ;  /* 0x009896800000895d */ /* 0x008fea0003900000 */
[----:B------:R-:W3:Y:S02]  /*90c0*/  @!P0 SYNCS.PHASECHK.TRANS64 P0, [R0+URZ], R3 ;  /* 0x00000003000085a7 */ /* 0x000ee400080010ff */
[----:B---3--:R-:W-:Y:S05]  /*90d0*/  @!P0 BRA `(.L_x_163) ;  /* 0xfffffffc00f08947 */ /* 0x008fea000383ffff */
[----:B------:R-:W-:Y:S05]  /*90e0*/  BRA `(.L_x_164) ;  /* 0xffffff9c008c7947 */ /* 0x000fea000383ffff */
.L_x_53:
[----:B------:R-:W-:-:S07]  /*90f0*/  MOV R0, UR5 ;  /* 0x0000000500007c02 */ /* 0x000fce0008000f00 */
.L_x_165:
[----:B-1----:R1:W3:Y:S02]  /*9100*/  SYNCS.PHASECHK.TRANS64.TRYWAIT P0, [R0+URZ], R3 ;  /* 0x00000003000075a7 */ /* 0x0022e400080011ff */
[----:B---3--:R-:W-:Y:S05]  /*9110*/  @!P0 NANOSLEEP.SYNCS 0x989680 ;  /* 0x009896800000895d */ /* 0x008fea0003900000 */
[----:B------:R-:W3:Y:S02]  /*9120*/  @!P0 SYNCS.PHASECHK.TRANS64 P0, [R0+URZ], R3 ;  /* 0x00000003000085a7 */ /* 0x000ee400080010ff */
[----:B---3--:R-:W-:Y:S05]  /*9130*/  @!P0 BRA `(.L_x_165) ;  /* 0xfffffffc00f08947 */ /* 0x008fea000383ffff */
[----:B------:R-:W-:Y:S05]  /*9140*/  BRA `(.L_x_166) ;  /* 0xffffff9c00987947 */ /* 0x000fea000383ffff */
.L_x_54:
[----:B------:R-:W-:-:S07]  /*9150*/  MOV R0, UR5 ;  /* 0x0000000500007c02 */ /* 0x000fce0008000f00 */
.L_x_167:
[----:B-1----:R1:W3:Y:S02]  /*9160*/  SYNCS.PHASECHK.TRANS64.TRYWAIT P0, [R0+URZ], R3 ;  /* 0x00000003000075a7 */ /* 0x0022e400080011ff */
[----:B---3--:R-:W-:Y:S05]  /*9170*/  @!P0 NANOSLEEP.SYNCS 0x989680 ;  /* 0x009896800000895d */ /* 0x008fea0003900000 */
[----:B------:R-:W3:Y:S02]  /*9180*/  @!P0 SYNCS.PHASECHK.TRANS64 P0, [R0+URZ], R3 ;  /* 0x00000003000085a7 */ /* 0x000ee400080010ff */
[----:B---3--:R-:W-:Y:S05]  /*9190*/  @!P0 BRA `(.L_x_167) ;  /* 0xfffffffc00f08947 */ /* 0x008fea000383ffff */
[----:B------:R-:W-:Y:S05]  /*91a0*/  BRA `(.L_x_168) ;  /* 0xffffff9c00a47947 */ /* 0x000fea000383ffff */
.L_x_55:
[----:B------:R-:W-:-:S07]  /*91b0*/  MOV R0, UR5 ;  /* 0x0000000500007c02 */ /* 0x000fce0008000f00 */
.L_x_169:
[----:B-1----:R1:W3:Y:S02]  /*91c0*/  SYNCS.PHASECHK.TRANS64.TRYWAIT P0, [R0+URZ], R3 ;  /* 0x00000003000075a7 */ /* 0x0022e400080011ff */
[----:B---3--:R-:W-:Y:S05]  /*91d0*/  @!P0 NANOSLEEP.SYNCS 0x989680 ;  /* 0x009896800000895d */ /* 0x008fea0003900000 */
[----:B------:R-:W3:Y:S02]  /*91e0*/  @!P0 SYNCS.PHASECHK.TRANS64 P0, [R0+URZ], R3 ;  /* 0x00000003000085a7 */ /* 0x000ee400080010ff */
[----:B---3--:R-:W-:Y:S05]  /*91f0*/  @!P0 BRA `(.L_x_169) ;  /* 0xfffffffc00f08947 */ /* 0x008fea000383ffff */
[----:B------:R-:W-:Y:S05]  /*9200*/  BRA `(.L_x_170) ;  /* 0xffffff9c00b07947 */ /* 0x000fea000383ffff */
.L_x_56:
[----:B------:R-:W-:-:S07]  /*9210*/  MOV R0, UR5 ;  /* 0x0000000500007c02 */ /* 0x000fce0008000f00 */
.L_x_171:
[----:B-1----:R1:W3:Y:S02]  /*9220*/  SYNCS.PHASECHK.TRANS64.TRYWAIT P0, [R0+URZ], R3 ;  /* 0x00000003000075a7 */ /* 0x0022e400080011ff */
[----:B---3--:R-:W-:Y:S05]  /*9230*/  @!P0 NANOSLEEP.SYNCS 0x989680 ;  /* 0x009896800000895d */ /* 0x008fea0003900000 */
[----:B------:R-:W3:Y:S02]  /*9240*/  @!P0 SYNCS.PHASECHK.TRANS64 P0, [R0+URZ], R3 ;  /* 0x00000003000085a7 */ /* 0x000ee400080010ff */
[----:B---3--:R-:W-:Y:S05]  /*9250*/  @!P0 BRA `(.L_x_171) ;  /* 0xfffffffc00f08947 */ /* 0x008fea000383ffff */
[----:B------:R-:W-:Y:S05]  /*9260*/  BRA `(.L_x_172) ;  /* 0xffffff9c00bc7947 */ /* 0x000fea000383ffff */
.L_x_57:
[----:B------:R-:W-:-:S07]  /*9270*/  MOV R0, UR5 ;  /* 0x0000000500007c02 */ /* 0x000fce0008000f00 */
.L_x_173:
[----:B-1----:R1:W3:Y:S02]  /*9280*/  SYNCS.PHASECHK.TRANS64.TRYWAIT P0, [R0+URZ], R3 ;  /* 0x00000003000075a7 */ /* 0x0022e400080011ff */
[----:B---3--:R-:W-:Y:S05]  /*9290*/  @!P0 NANOSLEEP.SYNCS 0x989680 ;  /* 0x009896800000895d */ /* 0x008fea0003900000 */
[----:B------:R-:W3:Y:S02]  /*92a0*/  @!P0 SYNCS.PHASECHK.TRANS64 P0, [R0+URZ], R3 ;  /* 0x00000003000085a7 */ /* 0x000ee400080010ff */
[----:B---3--:R-:W-:Y:S05]  /*92b0*/  @!P0 BRA `(.L_x_173) ;  /* 0xfffffffc00f08947 */ /* 0x008fea000383ffff */
[----:B------:R-:W-:Y:S05]  /*92c0*/  BRA `(.L_x_174) ;  /* 0xffffff9c00c87947 */ /* 0x000fea000383ffff */
.L_x_58:
[----:B------:R-:W-:-:S07]  /*92d0*/  MOV R0, UR5 ;  /* 0x0000000500007c02 */ /* 0x000fce0008000f00 */
.L_x_175:
[----:B-1----:R1:W3:Y:S02]  /*92e0*/  SYNCS.PHASECHK.TRANS64.TRYWAIT P0, [R0+URZ], R3 ;  /* 0x00000003000075a7 */ /* 0x0022e400080011ff */
[----:B---3--:R-:W-:Y:S05]  /*92f0*/  @!P0 NANOSLEEP.SYNCS 0x989680 ;  /* 0x009896800000895d */ /* 0x008fea0003900000 */
[----:B------:R-:W3:Y:S02]  /*9300*/  @!P0 SYNCS.PHASECHK.TRANS64 P0, [R0+URZ], R3 ;  /* 0x00000003000085a7 */ /* 0x000ee400080010ff */
[----:B---3--:R-:W-:Y:S05]  /*9310*/  @!P0 BRA `(.L_x_175) ;  /* 0xfffffffc00f08947 */ /* 0x008fea000383ffff */
[----:B------:R-:W-:Y:S05]  /*9320*/  BRA `(.L_x_176) ;  /* 0xffffff9c00d47947 */ /* 0x000fea000383ffff */
.L_x_59:
[----:B------:R-:W-:-:S07]  /*9330*/  MOV R0, UR5 ;  /* 0x0000000500007c02 */ /* 0x000fce0008000f00 */
.L_x_177:
[----:B-1----:R1:W3:Y:S02]  /*9340*/  SYNCS.PHASECHK.TRANS64.TRYWAIT P0, [R0+URZ], R3 ;  /* 0x00000003000075a7 */ /* 0x0022e400080011ff */
[----:B---3--:R-:W-:Y:S05]  /*9350*/  @!P0 NANOSLEEP.SYNCS 0x989680 ;  /* 0x009896800000895d */ /* 0x008fea0003900000 */
[----:B------:R-:W3:Y:S02]  /*9360*/  @!P0 SYNCS.PHASECHK.TRANS64 P0, [R0+URZ], R3 ;  /* 0x00000003000085a7 */ /* 0x000ee400080010ff */
[----:B---3--:R-:W-:Y:S05]  /*9370*/  @!P0 BRA `(.L_x_177) ;  /* 0xfffffffc00f08947 */ /* 0x008fea000383ffff */
[----:B------:R-:W-:Y:S05]  /*9380*/  BRA `(.L_x_178) ;  /* 0xffffff9c00e07947 */ /* 0x000fea000383ffff */
.L_x_60:
[----:B------:R-:W-:-:S07]  /*9390*/  MOV R0, UR5 ;  /* 0x0000000500007c02 */ /* 0x000fce0008000f00 */
.L_x_179:
[----:B-1----:R1:W3:Y:S02]  /*93a0*/  SYNCS.PHASECHK.TRANS64.TRYWAIT P0, [R0+URZ], R3 ;  /* 0x00000003000075a7 */ /* 0x0022e400080011ff */
[----:B---3--:R-:W-:Y:S05]  /*93b0*/  @!P0 NANOSLEEP.SYNCS 0x989680 ;  /* 0x009896800000895d */ /* 0x008fea0003900000 */
[----:B------:R-:W3:Y:S02]  /*93c0*/  @!P0 SYNCS.PHASECHK.TRANS64 P0, [R0+URZ], R3 ;  /* 0x00000003000085a7 */ /* 0x000ee400080010ff */
[----:B---3--:R-:W-:Y:S05]  /*93d0*/  @!P0 BRA `(.L_x_179) ;  /* 0xfffffffc00f08947 */ /* 0x008fea000383ffff */
[----:B------:R-:W-:Y:S05]  /*93e0*/  BRA `(.L_x_180) ;  /* 0xffffff9c00ec7947 */ /* 0x000fea000383ffff */
.L_x_61:
[----:B------:R-:W-:-:S07]  /*93f0*/  MOV R0, UR5 ;  /* 0x0000000500007c02 */ /* 0x000fce0008000f00 */
.L_x_181:
[----:B-1----:R1:W3:Y:S02]  /*9400*/  SYNCS.PHASECHK.TRANS64.TRYWAIT P0, [R0+URZ], R3 ;  /* 0x00000003000075a7 */ /* 0x0022e400080011ff */
[----:B---3--:R-:W-:Y:S05]  /*9410*/  @!P0 NANOSLEEP.SYNCS 0x989680 ;  /* 0x009896800000895d */ /* 0x008fea0003900000 */
[----:B------:R-:W3:Y:S02]  /*9420*/  @!P0 SYNCS.PHASECHK.TRANS64 P0, [R0+URZ], R3 ;  /* 0x00000003000085a7 */ /* 0x000ee400080010ff */
[----:B---3--:R-:W-:Y:S05]  /*9430*/  @!P0 BRA `(.L_x_181) ;  /* 0xfffffffc00f08947 */ /* 0x008fea000383ffff */
[----:B------:R-:W-:Y:S05]  /*9440*/  BRA `(.L_x_182) ;  /* 0xffffff9c00f87947 */ /* 0x000fea000383ffff */
.L_x_62:
[----:B------:R-:W-:-:S07]  /*9450*/  MOV R0, UR5 ;  /* 0x0000000500007c02 */ /* 0x000fce0008000f00 */
.L_x_183:
[----:B-1----:R1:W3:Y:S02]  /*9460*/  SYNCS.PHASECHK.TRANS64.TRYWAIT P0, [R0+URZ], R3 ;  /* 0x00000003000075a7 */ /* 0x0022e400080011ff */
[----:B---3--:R-:W-:Y:S05]  /*9470*/  @!P0 NANOSLEEP.SYNCS 0x989680 ;  /* 0x009896800000895d */ /* 0x008fea0003900000 */
[----:B------:R-:W3:Y:S02]  /*9480*/  @!P0 SYNCS.PHASECHK.TRANS64 P0, [R0+URZ], R3 ;  /* 0x00000003000085a7 */ /* 0x000ee400080010ff */
[----:B---3--:R-:W-:Y:S05]  /*9490*/  @!P0 BRA `(.L_x_183) ;  /* 0xfffffffc00f08947 */ /* 0x008fea000383ffff */
[----:B------:R-:W-:Y:S05]  /*94a0*/  BRA `(.L_x_184) ;  /* 0xffffffa000047947 */ /* 0x000fea000383ffff */
.L_x_63:
[----:B------:R-:W-:-:S07]  /*94b0*/  MOV R0, UR5 ;  /* 0x0000000500007c02 */ /* 0x000fce0008000f00 */
.L_x_185:
[----:B-1----:R1:W3:Y:S02]  /*94c0*/  SYNCS.PHASECHK.TRANS64.TRYWAIT P0, [R0+URZ], R3 ;  /* 0x00000003000075a7 */ /* 0x0022e400080011ff */
[----:B---3--:R-:W-:Y:S05]  /*94d0*/  @!P0 NANOSLEEP.SYNCS 0x989680 ;  /* 0x009896800000895d */ /* 0x008fea0003900000 */
[----:B------:R-:W3:Y:S02]  /*94e0*/  @!P0 SYNCS.PHASECHK.TRANS64 P0, [R0+URZ], R3 ;  /* 0x00000003000085a7 */ /* 0x000ee400080010ff */
[----:B---3--:R-:W-:Y:S05]  /*94f0*/  @!P0 BRA `(.L_x_185) ;  /* 0xfffffffc00f08947 */ /* 0x008fea000383ffff */
[----:B------:R-:W-:Y:S05]  /*9500*/  BRA `(.L_x_186) ;  /* 0xffffffa000107947 */ /* 0x000fea000383ffff */
.L_x_64:
[----:B------:R-:W-:-:S07]  /*9510*/  MOV R0, UR5 ;  /* 0x0000000500007c02 */ /* 0x000fce0008000f00 */
.L_x_187:
[----:B-1----:R1:W3:Y:S02]  /*9520*/  SYNCS.PHASECHK.TRANS64.TRYWAIT P0, [R0+URZ], R3 ;  /* 0x00000003000075a7 */ /* 0x0022e400080011ff */
[----:B---3--:R-:W-:Y:S05]  /*9530*/  @!P0 NANOSLEEP.SYNCS 0x989680 ;  /* 0x009896800000895d */ /* 0x008fea0003900000 */
[----:B------:R-:W3:Y:S02]  /*9540*/  @!P0 SYNCS.PHASECHK.TRANS64 P0, [R0+URZ], R3 ;  /* 0x00000003000085a7 */ /* 0x000ee400080010ff */
[----:B---3--:R-:W-:Y:S05]  /*9550*/  @!P0 BRA `(.L_x_187) ;  /* 0xfffffffc00f08947 */ /* 0x008fea000383ffff */
[----:B------:R-:W-:Y:S05]  /*9560*/  BRA `(.L_x_188) ;  /* 0xffffffa0001c7947 */ /* 0x000fea000383ffff */
.L_x_65:
[----:B------:R-:W-:-:S07]  /*9570*/  MOV R0, UR5 ;  /* 0x0000000500007c02 */ /* 0x000fce0008000f00 */
.L_x_189:
[----:B-1----:R1:W3:Y:S02]  /*9580*/  SYNCS.PHASECHK.TRANS64.TRYWAIT P0, [R0+URZ], R3 ;  /* 0x00000003000075a7 */ /* 0x0022e400080011ff */
[----:B---3--:R-:W-:Y:S05]  /*9590*/  @!P0 NANOSLEEP.SYNCS 0x989680 ;  /* 0x009896800000895d */ /* 0x008fea0003900000 */
[----:B------:R-:W3:Y:S02]  /*95a0*/  @!P0 SYNCS.PHASECHK.TRANS64 P0, [R0+URZ], R3 ;  /* 0x00000003000085a7 */ /* 0x000ee400080010ff */
[----:B---3--:R-:W-:Y:S05]  /*95b0*/  @!P0 BRA `(.L_x_189) ;  /* 0xfffffffc00f08947 */ /* 0x008fea000383ffff */
[----:B------:R-:W-:Y:S05]  /*95c0*/  BRA `(.L_x_190) ;  /* 0xffffffa000287947 */ /* 0x000fea000383ffff */
.L_x_66:
[----:B------:R-:W-:-:S07]  /*95d0*/  MOV R0, UR5 ;  /* 0x0000000500007c02 */ /* 0x000fce0008000f00 */
.L_x_191:
[----:B-1----:R1:W3:Y:S02]  /*95e0*/  SYNCS.PHASECHK.TRANS64.TRYWAIT P0, [R0+URZ], R3 ;  /* 0x00000003000075a7 */ /* 0x0022e400080011ff */
[----:B---3--:R-:W-:Y:S05]  /*95f0*/  @!P0 NANOSLEEP.SYNCS 0x989680 ;  /* 0x009896800000895d */ /* 0x008fea0003900000 */
[----:B------:R-:W3:Y:S02]  /*9600*/  @!P0 SYNCS.PHASECHK.TRANS64 P0, [R0+URZ], R3 ;  /* 0x00000003000085a7 */ /* 0x000ee400080010ff */
[----:B---3--:R-:W-:Y:S05]  /*9610*/  @!P0 BRA `(.L_x_191) ;  /* 0xfffffffc00f08947 */ /* 0x008fea000383ffff */
[----:B------:R-:W-:Y:S05]  /*9620*/  BRA `(.L_x_192) ;  /* 0xffffffa000347947 */ /* 0x000fea000383ffff */
.L_x_67:
[----:B------:R-:W-:-:S07]  /*9630*/  MOV R0, UR5 ;  /* 0x0000000500007c02 */ /* 0x000fce0008000f00 */
.L_x_193:
[----:B-1----:R1:W3:Y:S02]  /*9640*/  SYNCS.PHASECHK.TRANS64.TRYWAIT P0, [R0+URZ], R3 ;  /* 0x00000003000075a7 */ /* 0x0022e400080011ff */
[----:B---3--:R-:W-:Y:S05]  /*9650*/  @!P0 NANOSLEEP.SYNCS 0x989680 ;  /* 0x009896800000895d */ /* 0x008fea0003900000 */
[----:B------:R-:W3:Y:S02]  /*9660*/  @!P0 SYNCS.PHASECHK.TRANS64 P0, [R0+URZ], R3 ;  /* 0x00000003000085a7 */ /* 0x000ee400080010ff */
[----:B---3--:R-:W-:Y:S05]  /*9670*/  @!P0 BRA `(.L_x_193) ;  /* 0xfffffffc00f08947 */ /* 0x008fea000383ffff */
[----:B------:R-:W-:Y:S05]  /*9680*/  BRA `(.L_x_194) ;  /* 0xffffffa000407947 */ /* 0x000fea000383ffff */
.L_x_68:
[----:B------:R-:W-:-:S07]  /*9690*/  MOV R0, UR5 ;  /* 0x0000000500007c02 */ /* 0x000fce0008000f00 */
.L_x_195:
[----:B-1----:R1:W3:Y:S02]  /*96a0*/  SYNCS.PHASECHK.TRANS64.TRYWAIT P0, [R0+URZ], R3 ;  /* 0x00000003000075a7 */ /* 0x0022e400080011ff */
[----:B---3--:R-:W-:Y:S05]  /*96b0*/  @!P0 NANOSLEEP.SYNCS 0x989680 ;  /* 0x009896800000895d */ /* 0x008fea0003900000 */
[----:B------:R-:W3:Y:S02]  /*96c0*/  @!P0 SYNCS.PHASECHK.TRANS64 P0, [R0+URZ], R3 ;  /* 0x00000003000085a7 */ /* 0x000ee400080010ff */
[----:B---3--:R-:W-:Y:S05]  /*96d0*/  @!P0 BRA `(.L_x_195) ;  /* 0xfffffffc00f08947 */ /* 0x008fea000383ffff */
[----:B------:R-:W-:Y:S05]  /*96e0*/  BRA `(.L_x_196) ;  /* 0xffffffa0004c7947 */ /* 0x000fea000383ffff */
.L_x_69:
[----:B------:R-:W-:-:S07]  /*96f0*/  MOV R0, UR5 ;  /* 0x0000000500007c02 */ /* 0x000fce0008000f00 */
.L_x_197:
[----:B-1----:R1:W3:Y:S02]  /*9700*/  SYNCS.PHASECHK.TRANS64.TRYWAIT P0, [R0+URZ], R3 ;  /* 0x00000003000075a7 */ /* 0x0022e400080011ff */
[----:B---3--:R-:W-:Y:S05]  /*9710*/  @!P0 NANOSLEEP.SYNCS 0x989680 ;  /* 0x009896800000895d */ /* 0x008fea0003900000 */
[----:B------:R-:W3:Y:S02]  /*9720*/  @!P0 SYNCS.PHASECHK.TRANS64 P0, [R0+URZ], R3 ;  /* 0x00000003000085a7 */ /* 0x000ee400080010ff */
[----:B---3--:R-:W-:Y:S05]  /*9730*/  @!P0 BRA `(.L_x_197) ;  /* 0xfffffffc00f08947 */ /* 0x008fea000383ffff */
[----:B------:R-:W-:Y:S05]  /*9740*/  BRA `(.L_x_198) ;  /* 0xffffffa000587947 */ /* 0x000fea000383ffff */
.L_x_70:
[----:B------:R-:W-:-:S07]  /*9750*/  MOV R0, UR5 ;  /* 0x0000000500007c02 */ /* 0x000fce0008000f00 */
.L_x_199:
[----:B-1----:R1:W3:Y:S02]  /*9760*/  SYNCS.PHASECHK.TRANS64.TRYWAIT P0, [R0+URZ], R3 ;  /* 0x00000003000075a7 */ /* 0x0022e400080011ff */
[----:B---3--:R-:W-:Y:S05]  /*9770*/  @!P0 NANOSLEEP.SYNCS 0x989680 ;  /* 0x009896800000895d */ /* 0x008fea0003900000 */
[----:B------:R-:W3:Y:S02]  /*9780*/  @!P0 SYNCS.PHASECHK.TRANS64 P0, [R0+URZ], R3 ;  /* 0x00000003000085a7 */ /* 0x000ee400080010ff */
[----:B---3--:R-:W-:Y:S05]  /*9790*/  @!P0 BRA `(.L_x_199) ;  /* 0xfffffffc00f08947 */ /* 0x008fea000383ffff */
[----:B------:R-:W-:Y:S05]  /*97a0*/  BRA `(.L_x_200) ;  /* 0xffffffa000647947 */ /* 0x000fea000383ffff */
.L_x_71:
[----:B------:R-:W-:-:S07]  /*97b0*/  MOV R0, UR5 ;  /* 0x0000000500007c02 */ /* 0x000fce0008000f00 */
.L_x_201:
[----:B-1----:R1:W3:Y:S02]  /*97c0*/  SYNCS.PHASECHK.TRANS64.TRYWAIT P0, [R0+URZ], R3 ;  /* 0x00000003000075a7 */ /* 0x0022e400080011ff */
[----:B---3--:R-:W-:Y:S05]  /*97d0*/  @!P0 NANOSLEEP.SYNCS 0x989680 ;  /* 0x009896800000895d */ /* 0x008fea0003900000 */
[----:B------:R-:W3:Y:S02]  /*97e0*/  @!P0 SYNCS.PHASECHK.TRANS64 P0, [R0+URZ], R3 ;  /* 0x00000003000085a7 */ /* 0x000ee400080010ff */
[----:B---3--:R-:W-:Y:S05]  /*97f0*/  @!P0 BRA `(.L_x_201) ;  /* 0xfffffffc00f08947 */ /* 0x008fea000383ffff */
[----:B------:R-:W-:Y:S05]  /*9800*/  BRA `(.L_x_202) ;  /* 0xffffffa000707947 */ /* 0x000fea000383ffff */
.L_x_72:
[----:B------:R-:W-:-:S07]  /*9810*/  MOV R0, UR5 ;  /* 0x0000000500007c02 */ /* 0x000fce0008000f00 */
.L_x_203:
[----:B-1----:R1:W3:Y:S02]  /*9820*/  SYNCS.PHASECHK.TRANS64.TRYWAIT P0, [R0+URZ], R3 ;  /* 0x00000003000075a7 */ /* 0x0022e400080011ff */
[----:B---3--:R-:W-:Y:S05]  /*9830*/  @!P0 NANOSLEEP.SYNCS 0x989680 ;  /* 0x009896800000895d */ /* 0x008fea0003900000 */
[----:B------:R-:W3:Y:S02]  /*9840*/  @!P0 SYNCS.PHASECHK.TRANS64 P0, [R0+URZ], R3 ;  /* 0x00000003000085a7 */ /* 0x000ee400080010ff */
[----:B---3--:R-:W-:Y:S05]  /*9850*/  @!P0 BRA `(.L_x_203) ;  /* 0xfffffffc00f08947 */ /* 0x008fea000383ffff */
[----:B------:R-:W-:Y:S05]  /*9860*/  BRA `(.L_x_204) ;  /* 0xffffffa0007c7947 */ /* 0x000fea000383ffff */
.L_x_73:
[----:B------:R-:W-:-:S07]  /*9870*/  MOV R0, UR5 ;  /* 0x0000000500007c02 */ /* 0x000fce0008000f00 */
.L_x_205:
[----:B-1----:R1:W3:Y:S02]  /*9880*/  SYNCS.PHASECHK.TRANS64.TRYWAIT P0, [R0+URZ], R3 ;  /* 0x00000003000075a7 */ /* 0x0022e400080011ff */
[----:B---3--:R-:W-:Y:S05]  /*9890*/  @!P0 NANOSLEEP.SYNCS 0x989680 ;  /* 0x009896800000895d */ /* 0x008fea0003900000 */
[----:B------:R-:W3:Y:S02]  /*98a0*/  @!P0 SYNCS.PHASECHK.TRANS64 P0, [R0+URZ], R3 ;  /* 0x00000003000085a7 */ /* 0x000ee400080010ff */
[----:B---3--:R-:W-:Y:S05]  /*98b0*/  @!P0 BRA `(.L_x_205) ;  /* 0xfffffffc00f08947 */ /* 0x008fea000383ffff */
[----:B------:R-:W-:Y:S05]  /*98c0*/  BRA `(.L_x_206) ;  /* 0xffffffa000887947 */ /* 0x000fea000383ffff */
.L_x_74:
[----:B------:R-:W-:-:S07]  /*98d0*/  MOV R0, UR5 ;  /* 0x0000000500007c02 */ /* 0x000fce0008000f00 */
.L_x_207:
[----:B-1----:R1:W3:Y:S02]  /*98e0*/  SYNCS.PHASECHK.TRANS64.TRYWAIT P0, [R0+URZ], R3 ;  /* 0x00000003000075a7 */ /* 0x0022e400080011ff */
[----:B---3--:R-:W-:Y:S05]  /*98f0*/  @!P0 NANOSLEEP.SYNCS 0x989680 ;  /* 0x009896800000895d */ /* 0x008fea0003900000 */
[----:B------:R-:W3:Y:S02]  /*9900*/  @!P0 SYNCS.PHASECHK.TRANS64 P0, [R0+URZ], R3 ;  /* 0x00000003000085a7 */ /* 0x000ee400080010ff */
[----:B---3--:R-:W-:Y:S05]  /*9910*/  @!P0 BRA `(.L_x_207) ;  /* 0xfffffffc00f08947 */ /* 0x008fea000383ffff */
[----:B------:R-:W-:Y:S05]  /*9920*/  BRA `(.L_x_208) ;  /* 0xffffffa000947947 */ /* 0x000fea000383ffff */
.L_x_75:
[----:B------:R-:W-:-:S07]  /*9930*/  MOV R0, UR5 ;  /* 0x0000000500007c02 */ /* 0x000fce0008000f00 */
.L_x_209:
[----:B-1----:R1:W3:Y:S02]  /*9940*/  SYNCS.PHASECHK.TRANS64.TRYWAIT P0, [R0+URZ], R3 ;  /* 0x00000003000075a7 */ /* 0x0022e400080011ff */
[----:B---3--:R-:W-:Y:S05]  /*9950*/  @!P0 NANOSLEEP.SYNCS 0x989680 ;  /* 0x009896800000895d */ /* 0x008fea0003900000 */
[----:B------:R-:W3:Y:S02]  /*9960*/  @!P0 SYNCS.PHASECHK.TRANS64 P0, [R0+URZ], R3 ;  /* 0x00000003000085a7 */ /* 0x000ee400080010ff */
[----:B---3--:R-:W-:Y:S05]  /*9970*/  @!P0 BRA `(.L_x_209) ;  /* 0xfffffffc00f08947 */ /* 0x008fea000383ffff */
[----:B------:R-:W-:Y:S05]  /*9980*/  BRA `(.L_x_210) ;  /* 0xffffffa000a07947 */ /* 0x000fea000383ffff */
.L_x_76:
[----:B------:R-:W-:-:S07]  /*9990*/  MOV R0, UR5 ;  /* 0x0000000500007c02 */ /* 0x000fce0008000f00 */
.L_x_211:
[----:B-1----:R1:W3:Y:S02]  /*99a0*/  SYNCS.PHASECHK.TRANS64.TRYWAIT P0, [R0+URZ], R3 ;  /* 0x00000003000075a7 */ /* 0x0022e400080011ff */
[----:B---3--:R-:W-:Y:S05]  /*99b0*/  @!P0 NANOSLEEP.SYNCS 0x989680 ;  /* 0x009896800000895d */ /* 0x008fea0003900000 */
[----:B------:R-:W3:Y:S02]  /*99c0*/  @!P0 SYNCS.PHASECHK.TRANS64 P0, [R0+URZ], R3 ;  /* 0x00000003000085a7 */ /* 0x000ee400080010ff */
[----:B---3--:R-:W-:Y:S05]  /*99d0*/  @!P0 BRA `(.L_x_211) ;  /* 0xfffffffc00f08947 */ /* 0x008fea000383ffff */
[----:B------:R-:W-:Y:S05]  /*99e0*/  BRA `(.L_x_212) ;  /* 0xffffffa000ac7947 */ /* 0x000fea000383ffff */
.L_x_79:
[----:B--2---:R2:W3:Y:S02]  /*99f0*/  SYNCS.PHASECHK.TRANS64.TRYWAIT P0, [R2+URZ+0x2b0], R5 ;  /* 0x0002b005020075a7 */ /* 0x0044e400080011ff */
[----:B---3--:R-:W-:Y:S05]  /*9a00*/  @!P0 NANOSLEEP.SYNCS 0x989680 ;  /* 0x009896800000895d */ /* 0x008fea0003900000 */
[----:B------:R-:W3:Y:S02]  /*9a10*/  @!P0 SYNCS.PHASECHK.TRANS64 P0, [R2+URZ+0x2b0], R5 ;  /* 0x0002b005020085a7 */ /* 0x000ee400080010ff */
[----:B---3--:R-:W-:Y:S05]  /*9a20*/  @!P0 BRA `(.L_x_79) ;  /* 0xfffffffc00f08947 */ /* 0x008fea000383ffff */
[----:B------:R-:W-:Y:S05]  /*9a30*/  BRA `(.L_x_213) ;  /* 0xffffffa400107947 */ /* 0x000fea000383ffff */
.L_x_80:
[----:B------:R-:W-:-:S07]  /*9a40*/  MOV R2, UR4 ;  /* 0x0000000400027c02 */ /* 0x000fce0008000f00 */
.L_x_214:
[----:B--2---:R2:W3:Y:S02]  /*9a50*/  SYNCS.PHASECHK.TRANS64.TRYWAIT P0, [R2+URZ+0x260], R5 ;  /* 0x00026005020075a7 */ /* 0x0044e400080011ff */
[----:B---3--:R-:W-:Y:S05]  /*9a60*/  @!P0 NANOSLEEP.SYNCS 0x989680 ;  /* 0x009896800000895d */ /* 0x008fea0003900000 */
[----:B------:R-:W3:Y:S02]  /*9a70*/  @!P0 SYNCS.PHASECHK.TRANS64 P0, [R2+URZ+0x260], R5 ;  /* 0x00026005020085a7 */ /* 0x000ee400080010ff */
[----:B---3--:R-:W-:Y:S05]  /*9a80*/  @!P0 BRA `(.L_x_214) ;  /* 0xfffffffc00f08947 */ /* 0x008fea000383ffff */
[----:B------:R-:W-:Y:S05]  /*9a90*/  BRA `(.L_x_215) ;  /* 0xffffffa400207947 */ /* 0x000fea000383ffff */
.L_x_81:
[----:B--2---:R2:W3:Y:S02]  /*9aa0*/  SYNCS.PHASECHK.TRANS64.TRYWAIT P1, [R2+URZ+0x250], R5 ;  /* 0x00025005020075a7 */ /* 0x0044e400080211ff */
[----:B---3--:R-:W-:Y:S05]  /*9ab0*/  @!P1 NANOSLEEP.SYNCS 0x989680 ;  /* 0x009896800000995d */ /* 0x008fea0003900000 */
[----:B------:R-:W3:Y:S02]  /*9ac0*/  @!P1 SYNCS.PHASECHK.TRANS64 P1, [R2+URZ+0x250], R5 ;  /* 0x00025005020095a7 */ /* 0x000ee400080210ff */
[----:B---3--:R-:W-:Y:S05]  /*9ad0*/  @!P1 BRA `(.L_x_81) ;  /* 0xfffffffc00f09947 */ /* 0x008fea000383ffff */
[----:B------:R-:W-:Y:S05]  /*9ae0*/  BRA `(.L_x_216) ;  /* 0xffffffa400507947 */ /* 0x000fea000383ffff */
.L_x_84:
[----:B------:R-:W-:-:S07]  /*9af0*/  MOV R0, UR4 ;  /* 0x0000000400007c02 */ /* 0x000fce0008000f00 */
.L_x_217:
[----:B--2---:R2:W3:Y:S02]  /*9b00*/  SYNCS.PHASECHK.TRANS64.TRYWAIT P0, [R0+URZ+0x260], R3 ;  /* 0x00026003000075a7 */ /* 0x0044e400080011ff */
[----:B---3--:R-:W-:Y:S05]  /*9b10*/  @!P0 NANOSLEEP.SYNCS 0x989680 ;  /* 0x009896800000895d */ /* 0x008fea0003900000 */
[----:B------:R-:W3:Y:S02]  /*9b20*/  @!P0 SYNCS.PHASECHK.TRANS64 P0, [R0+URZ+0x260], R3 ;  /* 0x00026003000085a7 */ /* 0x000ee400080010ff */
[----:B---3--:R-:W-:Y:S05]  /*9b30*/  @!P0 BRA `(.L_x_217) ;  /* 0xfffffffc00f08947 */ /* 0x008fea000383ffff */
[----:B------:R-:W-:Y:S05]  /*9b40*/  BRA `(.L_x_83) ;  /* 0xffffffa400a47947 */ /* 0x000fea000383ffff */
.L_x_91:
[----:B-1----:R1:W2:Y:S02]  /*9b50*/  SYNCS.PHASECHK.TRANS64.TRYWAIT P1, [R0+URZ+0x250], R5 ;  /* 0x00025005000075a7 */ /* 0x0022a400080211ff */
[----:B--2---:R-:W-:Y:S05]  /*9b60*/  @!P1 NANOSLEEP.SYNCS 0x989680 ;  /* 0x009896800000995d */ /* 0x004fea0003900000 */
[----:B------:R-:W2:Y:S02]  /*9b70*/  @!P1 SYNCS.PHASECHK.TRANS64 P1, [R0+URZ+0x250], R5 ;  /* 0x00025005000095a7 */ /* 0x000ea400080210ff */
[----:B--2---:R-:W-:Y:S05]  /*9b80*/  @!P1 BRA `(.L_x_91) ;  /* 0xfffffffc00f09947 */ /* 0x004fea000383ffff */
[----:B------:R-:W-:Y:S05]  /*9b90*/  BRA `(.L_x_218) ;  /* 0xffffffac00047947 */ /* 0x000fea000383ffff */
.L_x_92:
[----:B------:R-:W-:-:S07]  /*9ba0*/  MOV R3, UR19 ;  /* 0x0000001300037c02 */ /* 0x000fce0008000f00 */
.L_x_219:
[----:B-1----:R1:W2:Y:S02]  /*9bb0*/  SYNCS.PHASECHK.TRANS64.TRYWAIT P0, [R3+URZ+0x290], R0 ;  /* 0x00029000030075a7 */ /* 0x0022a400080011ff */
[----:B--2---:R-:W-:Y:S05]  /*9bc0*/  @!P0 NANOSLEEP.SYNCS 0x989680 ;  /* 0x009896800000895d */ /* 0x004fea0003900000 */
[----:B------:R-:W2:Y:S02]  /*9bd0*/  @!P0 SYNCS.PHASECHK.TRANS64 P0, [R3+URZ+0x290], R0 ;  /* 0x00029000030085a7 */ /* 0x000ea400080010ff */
[----:B--2---:R-:W-:Y:S05]  /*9be0*/  @!P0 BRA `(.L_x_219) ;  /* 0xfffffffc00f08947 */ /* 0x004fea000383ffff */
[----:B------:R-:W-:Y:S05]  /*9bf0*/  BRA `(.L_x_220) ;  /* 0xffffffac00387947 */ /* 0x000fea000383ffff */
.L_x_95:
[----:B------:R-:W-:Y:S07]  /*9c00*/  MOV R0, UR6 ;  /* 0x0000000600007c02 */ /* 0x000fee0008000f00 */
.L_x_221:
[----:B-1----:R1:W2:Y:S02]  /*9c10*/  SYNCS.PHASECHK.TRANS64.TRYWAIT P0, [R0+URZ], R3 ;  /* 0x00000003000075a7 */ /* 0x0022a400080011ff */
[----:B--2---:R-:W-:Y:S05]  /*9c20*/  @!P0 NANOSLEEP.SYNCS 0x989680 ;  /* 0x009896800000895d */ /* 0x004fea0003900000 */
[----:B------:R-:W2:Y:S02]  /*9c30*/  @!P0 SYNCS.PHASECHK.TRANS64 P0, [R0+URZ], R3 ;  /* 0x00000003000085a7 */ /* 0x000ea400080010ff */
[----:B--2---:R-:W-:Y:S05]  /*9c40*/  @!P0 BRA `(.L_x_221) ;  /* 0xfffffffc00f08947 */ /* 0x004fea000383ffff */
[----:B------:R-:W-:Y:S05]  /*9c50*/  BRA `(.L_x_94) ;  /* 0xffffffac00707947 */ /* 0x000fea000383ffff */
.L_x_98:
[----:B------:R-:W-:-:S07]  /*9c60*/  MOV R0, UR4 ;  /* 0x0000000400007c02 */ /* 0x000fce0008000f00 */
.L_x_222:
[----:B--2---:R2:W4:Y:S02]  /*9c70*/  SYNCS.PHASECHK.TRANS64.TRYWAIT P0, [R0+URZ], R3 ;  /* 0x00000003000075a7 */ /* 0x00452400080011ff */
[----:B----4-:R-:W-:Y:S05]  /*9c80*/  @!P0 NANOSLEEP.SYNCS 0x989680 ;  /* 0x009896800000895d */ /* 0x010fea0003900000 */
[----:B------:R-:W4:Y:S02]  /*9c90*/  @!P0 SYNCS.PHASECHK.TRANS64 P0, [R0+URZ], R3 ;  /* 0x00000003000085a7 */ /* 0x000f2400080010ff */
[----:B----4-:R-:W-:Y:S05]  /*9ca0*/  @!P0 BRA `(.L_x_222) ;  /* 0xfffffffc00f08947 */ /* 0x010fea000383ffff */
[----:B------:R-:W-:Y:S05]  /*9cb0*/  BRA `(.L_x_223) ;  /* 0xffffffb000107947 */ /* 0x000fea000383ffff */
.L_x_99:
[----:B------:R-:W-:-:S07]  /*9cc0*/  MOV R0, UR5 ;  /* 0x0000000500007c02 */ /* 0x000fce0008000f00 */
.L_x_224:
[----:B-1----:R1:W2:Y:S02]  /*9cd0*/  SYNCS.PHASECHK.TRANS64.TRYWAIT P0, [R0+URZ], R3 ;  /* 0x00000003000075a7 */ /* 0x0022a400080011ff */
[----:B--2---:R-:W-:Y:S05]  /*9ce0*/  @!P0 NANOSLEEP.SYNCS 0x989680 ;  /* 0x009896800000895d */ /* 0x004fea0003900000 */
[----:B------:R-:W2:Y:S02]  /*9cf0*/  @!P0 SYNCS.PHASECHK.TRANS64 P0, [R0+URZ], R3 ;  /* 0x00000003000085a7 */ /* 0x000ea400080010ff */
[----:B--2---:R-:W-:Y:S05]  /*9d00*/  @!P0 BRA `(.L_x_224) ;  /* 0xfffffffc00f08947 */ /* 0x004fea000383ffff */
[----:B------:R-:W-:Y:S05]  /*9d10*/  BRA `(.L_x_225) ;  /* 0xffffffb0001c7947 */ /* 0x000fea000383ffff */
.L_x_100:
[----:B------:R-:W-:-:S07]  /*9d20*/  MOV R0, UR5 ;  /* 0x0000000500007c02 */ /* 0x000fce0008000f00 */
.L_x_226:
[----:B-1----:R1:W2:Y:S02]  /*9d30*/  SYNCS.PHASECHK.TRANS64.TRYWAIT P0, [R0+URZ], R3 ;  /* 0x00000003000075a7 */ /* 0x0022a400080011ff */
[----:B--2---:R-:W-:Y:S05]  /*9d40*/  @!P0 NANOSLEEP.SYNCS 0x989680 ;  /* 0x009896800000895d */ /* 0x004fea0003900000 */
[----:B------:R-:W2:Y:S02]  /*9d50*/  @!P0 SYNCS.PHASECHK.TRANS64 P0, [R0+URZ], R3 ;  /* 0x00000003000085a7 */ /* 0x000ea400080010ff */
[----:B--2---:R-:W-:Y:S05]  /*9d60*/  @!P0 BRA `(.L_x_226) ;  /* 0xfffffffc00f08947 */ /* 0x004fea000383ffff */
[----:B------:R-:W-:Y:S05]  /*9d70*/  BRA `(.L_x_227) ;  /* 0xffffffb000287947 */ /* 0x000fea000383ffff */
.L_x_101:
[----:B------:R-:W-:-:S07]  /*9d80*/  MOV R0, UR4 ;  /* 0x0000000400007c02 */ /* 0x000fce0008000f00 */
.L_x_228:
[----:B-1----:R1:W2:Y:S02]  /*9d90*/  SYNCS.PHASECHK.TRANS64.TRYWAIT P0, [R0+URZ], R3 ;  /* 0x00000003000075a7 */ /* 0x0022a400080011ff */
[----:B--2---:R-:W-:Y:S05]  /*9da0*/  @!P0 NANOSLEEP.SYNCS 0x989680 ;  /* 0x009896800000895d */ /* 0x004fea0003900000 */
[----:B------:R-:W2:Y:S02]  /*9db0*/  @!P0 SYNCS.PHASECHK.TRANS64 P0, [R0+URZ], R3 ;  /* 0x00000003000085a7 */ /* 0x000ea400080010ff */
[----:B--2---:R-:W-:Y:S05]  /*9dc0*/  @!P0 BRA `(.L_x_228) ;  /* 0xfffffffc00f08947 */ /* 0x004fea000383ffff */
[----:B------:R-:W-:Y:S05]  /*9dd0*/  BRA `(.L_x_229) ;  /* 0xffffffb000347947 */ /* 0x000fea000383ffff */
.L_x_106:
[----:B-1----:R1:W2:Y:S02]  /*9de0*/  SYNCS.PHASECHK.TRANS64.TRYWAIT P0, [R8+URZ+0x250], R5 ;  /* 0x00025005080075a7 */ /* 0x0022a400080011ff */
[----:B--2---:R-:W-:Y:S05]  /*9df0*/  @!P0 NANOSLEEP.SYNCS 0x989680 ;  /* 0x009896800000895d */ /* 0x004fea0003900000 */
[----:B------:R-:W2:Y:S02]  /*9e00*/  @!P0 SYNCS.PHASECHK.TRANS64 P0, [R8+URZ+0x250], R5 ;  /* 0x00025005080085a7 */ /* 0x000ea400080010ff */
[----:B--2---:R-:W-:Y:S05]  /*9e10*/  @!P0 BRA `(.L_x_106) ;  /* 0xfffffffc00f08947 */ /* 0x004fea000383ffff */
[----:B------:R-:W-:Y:S05]  /*9e20*/  BRA `(.L_x_230) ;  /* 0xffffffb400687947 */ /* 0x000fea000383ffff */
.L_x_109:
[----:B------:R-:W-:Y:S07]  /*9e30*/  MOV R0, UR21 ;  /* 0x0000001500007c02 */ /* 0x000fee0008000f00 */
.L_x_231:
[----:B-1----:R1:W2:Y:S02]  /*9e40*/  SYNCS.PHASECHK.TRANS64.TRYWAIT P1, [R0+URZ+0x248], R5 ;  /* 0x00024805000075a7 */ /* 0x0022a400080211ff */
[----:B--2---:R-:W-:Y:S05]  /*9e50*/  @!P1 NANOSLEEP.SYNCS 0x989680 ;  /* 0x009896800000995d */ /* 0x004fea0003900000 */
[----:B------:R-:W2:Y:S02]  /*9e60*/  @!P1 SYNCS.PHASECHK.TRANS64 P1, [R0+URZ+0x248], R5 ;  /* 0x00024805000095a7 */ /* 0x000ea400080210ff */
[----:B--2---:R-:W-:Y:S05]  /*9e70*/  @!P1 BRA `(.L_x_231) ;  /* 0xfffffffc00f09947 */ /* 0x004fea000383ffff */
[----:B------:R-:W-:Y:S05]  /*9e80*/  BRA `(.L_x_108) ;  /* 0xffffffb800e47947 */ /* 0x000fea000383ffff */
.L_x_112:
[----:B-1----:R-:W-:Y:S07]  /*9e90*/  MOV R5, UR21 ;  /* 0x0000001500057c02 */ /* 0x002fee0008000f00 */
.L_x_232:
[----:B-1----:R1:W2:Y:S02]  /*9ea0*/  SYNCS.PHASECHK.TRANS64.TRYWAIT P0, [R5+URZ+0x230], R4 ;  /* 0x00023004050075a7 */ /* 0x0022a400080011ff */
[----:B--2---:R-:W-:Y:S05]  /*9eb0*/  @!P0 NANOSLEEP.SYNCS 0x989680 ;  /* 0x009896800000895d */ /* 0x004fea0003900000 */
[----:B------:R-:W2:Y:S02]  /*9ec0*/  @!P0 SYNCS.PHASECHK.TRANS64 P0, [R5+URZ+0x230], R4 ;  /* 0x00023004050085a7 */ /* 0x000ea400080010ff */
[----:B--2---:R-:W-:Y:S05]  /*9ed0*/  @!P0 BRA `(.L_x_232) ;  /* 0xfffffffc00f08947 */ /* 0x004fea000383ffff */
[----:B------:R-:W-:Y:S05]  /*9ee0*/  BRA `(.L_x_233) ;  /* 0xffffffbc003c7947 */ /* 0x000fea000383ffff */
.L_x_113:
[----:B------:R-:W-:Y:S07]  /*9ef0*/  MOV R5, UR21 ;  /* 0x0000001500057c02 */ /* 0x000fee0008000f00 */
.L_x_234:
[----:B-1----:R1:W2:Y:S02]  /*9f00*/  SYNCS.PHASECHK.TRANS64.TRYWAIT P0, [R5+URZ+0x238], R4 ;  /* 0x00023804050075a7 */ /* 0x0022a400080011ff */
[----:B--2---:R-:W-:Y:S05]  /*9f10*/  @!P0 NANOSLEEP.SYNCS 0x989680 ;  /* 0x009896800000895d */ /* 0x004fea0003900000 */
[----:B------:R-:W2:Y:S02]  /*9f20*/  @!P0 SYNCS.PHASECHK.TRANS64 P0, [R5+URZ+0x238], R4 ;  /* 0x00023804050085a7 */ /* 0x000ea400080010ff */
[----:B--2---:R-:W-:Y:S05]  /*9f30*/  @!P0 BRA `(.L_x_234) ;  /* 0xfffffffc00f08947 */ /* 0x004fea000383ffff */
[----:B------:R-:W-:Y:S05]  /*9f40*/  BRA `(.L_x_235) ;  /* 0xffffffbc007c7947 */ /* 0x000fea000383ffff */
.L_x_115:
[----:B------:R-:W-:-:S07]  /*9f50*/  MOV R0, UR21 ;  /* 0x0000001500007c02 */ /* 0x000fce0008000f00 */
.L_x_236:
[----:B-1----:R1:W2:Y:S02]  /*9f60*/  SYNCS.PHASECHK.TRANS64.TRYWAIT P0, [R0+URZ+0x230], R3 ;  /* 0x00023003000075a7 */ /* 0x0022a400080011ff */
[----:B--2---:R-:W-:Y:S05]  /*9f70*/  @!P0 NANOSLEEP.SYNCS 0x989680 ;  /* 0x009896800000895d */ /* 0x004fea0003900000 */
[----:B------:R-:W2:Y:S02]  /*9f80*/  @!P0 SYNCS.PHASECHK.TRANS64 P0, [R0+URZ+0x230], R3 ;  /* 0x00023003000085a7 */ /* 0x000ea400080010ff */
[----:B--2---:R-:W-:Y:S05]  /*9f90*/  @!P0 BRA `(.L_x_236) ;  /* 0xfffffffc00f08947 */ /* 0x004fea000383ffff */
[----:B------:R-:W-:Y:S05]  /*9fa0*/  BRA `(.L_x_237) ;  /* 0xffffffbc00ec7947 */ /* 0x000fea000383ffff */
.L_x_117:
[----:B-1----:R1:W2:Y:S02]  /*9fb0*/  SYNCS.PHASECHK.TRANS64.TRYWAIT P0, [R3+URZ+0x250], R0 ;  /* 0x00025000030075a7 */ /* 0x0022a400080011ff */
[----:B--2---:R-:W-:Y:S05]  /*9fc0*/  @!P0 NANOSLEEP.SYNCS 0x989680 ;  /* 0x009896800000895d */ /* 0x004fea0003900000 */
[----:B------:R-:W2:Y:S02]  /*9fd0*/  @!P0 SYNCS.PHASECHK.TRANS64 P0, [R3+URZ+0x250], R0 ;  /* 0x00025000030085a7 */ /* 0x000ea400080010ff */
[----:B--2---:R-:W-:Y:S05]  /*9fe0*/  @!P0 BRA `(.L_x_117) ;  /* 0xfffffffc00f08947 */ /* 0x004fea000383ffff */
[----:B------:R-:W-:Y:S05]  /*9ff0*/  BRA `(.L_x_238) ;  /* 0xffffffc000b47947 */ /* 0x000fea000383ffff */
.L_x_128:
[----:B--2---:R2:W1:Y:S02]  /*a000*/  SYNCS.PHASECHK.TRANS64.TRYWAIT P1, [R2+URZ+0x220], R5 ;  /* 0x00022005020075a7 */ /* 0x00446400080211ff */
[----:B-1----:R-:W-:Y:S05]  /*a010*/  @!P1 NANOSLEEP.SYNCS 0x989680 ;  /* 0x009896800000995d */ /* 0x002fea0003900000 */
[----:B------:R-:W1:Y:S02]  /*a020*/  @!P1 SYNCS.PHASECHK.TRANS64 P1, [R2+URZ+0x220], R5 ;  /* 0x00022005020095a7 */ /* 0x000e6400080210ff */
[----:B-1----:R-:W-:Y:S05]  /*a030*/  @!P1 BRA `(.L_x_128) ;  /* 0xfffffffc00f09947 */ /* 0x002fea000383ffff */
[----:B------:R-:W-:Y:S05]  /*a040*/  BRA `(.L_x_127) ;  /* 0xffffffd000287947 */ /* 0x000fea000383ffff */
.L_x_130:
[----:B--2---:R2:W4:Y:S02]  /*a050*/  SYNCS.PHASECHK.TRANS64.TRYWAIT P0, [R100+URZ+0x270], R3 ;  /* 0x00027003640075a7 */ /* 0x00452400080011ff */
[----:B----4-:R-:W-:Y:S05]  /*a060*/  @!P0 NANOSLEEP.SYNCS 0x989680 ;  /* 0x009896800000895d */ /* 0x010fea0003900000 */
[----:B------:R-:W4:Y:S02]  /*a070*/  @!P0 SYNCS.PHASECHK.TRANS64 P0, [R100+URZ+0x270], R3 ;  /* 0x00027003640085a7 */ /* 0x000f2400080010ff */
[----:B----4-:R-:W-:Y:S05]  /*a080*/  @!P0 BRA `(.L_x_130) ;  /* 0xfffffffc00f08947 */ /* 0x010fea000383ffff */
[----:B------:R-:W-:Y:S05]  /*a090*/  BRA `(.L_x_129) ;  /* 0xffffffd000787947 */ /* 0x000fea000383ffff */
.L_x_138:
[----:B---3--:R3:W4:Y:S02]  /*a0a0*/  SYNCS.PHASECHK.TRANS64.TRYWAIT P0, [R109+URZ+0x220], R4 ;  /* 0x000220046d0075a7 */ /* 0x00872400080011ff */
[----:B----4-:R-:W-:Y:S05]  /*a0b0*/  @!P0 NANOSLEEP.SYNCS 0x989680 ;  /* 0x009896800000895d */ /* 0x010fea0003900000 */
[----:B------:R-:W4:Y:S02]  /*a0c0*/  @!P0 SYNCS.PHASECHK.TRANS64 P0, [R109+URZ+0x220], R4 ;  /* 0x000220046d0085a7 */ /* 0x000f2400080010ff */
[----:B----4-:R-:W-:Y:S05]  /*a0d0*/  @!P0 BRA `(.L_x_138) ;  /* 0xfffffffc00f08947 */ /* 0x010fea000383ffff */
[----:B------:R-:W-:Y:S05]  /*a0e0*/  BRA `(.L_x_137) ;  /* 0xffffffdc006c7947 */ /* 0x000fea000383ffff */
        .weak           $__internal_0_$__cuda_sm10x_tcgen05_guardrail_trap_col_being_dealloced_not_returned_by_alloc
        .type           $__internal_0_$__cuda_sm10x_tcgen05_guardrail_trap_col_being_dealloced_not_returned_by_alloc,@function
        .size           $__internal_0_$__cuda_sm10x_tcgen05_guardrail_trap_col_being_dealloced_not_returned_by_alloc,($__internal_1_$__cuda_sm10x_tcgen05_guardrail_trap_phase_invalid_during_alloc - $__internal_0_$__cuda_sm10x_tcgen05_guardrail_trap_col_being_dealloced_not_returned_by_alloc)
$__internal_0_$__cuda_sm10x_tcgen05_guardrail_trap_col_being_dealloced_not_returned_by_alloc:
[----:B------:R-:W-:Y:S05]  /*a0f0*/  BPT.TRAP 0x1 ;  /* 0x000000040000795c */ /* 0x000fea0000300000 */
[----:B------:R-:W-:-:S04]  /*a100*/  HFMA2 R3, -RZ, RZ, 0, 0 ;  /* 0x00000000ff037431 */ /* 0x000fc800000001ff */
[----:B------:R-:W-:Y:S05]  /*a110*/  RET.REL.NODEC R2 `(_ZN7cutlass13device_kernelINS_4gemm6kernel13GemmUniversalIN4cute5tupleIJiiiiEEENS1_10collective13CollectiveMmaINS1_35MainloopSm100TmaUmmaWarpSpecializedILi34ELi2ELi4ENS5_IJNS4_1CILi2EEENSA_ILi1EEESC_EEEEENS5_IJNSA_ILi64EEENSA_ILi128EEENSA_ILi32EEEEEENS_12float_e4m3_tENS5_IJlSC_lEEESJ_SK_NS4_8TiledMMAINS4_8MMA_AtomIJNS4_10MMA_TraitsINS4_19SM100_MMA_F8F6F4_SSEJSJ_SJ_fSF_SG_NS4_17integral_constantINS4_4UMMA5MajorELSR_0EEESS_NSP_INSQ_7ScaleInELST_0EEESU_EEEEEENS4_6LayoutINS5_IJSC_SC_SC_EEENS5_IJNSA_ILi0EEESZ_SZ_EEEEENS5_IJNS4_10UnderscoreES12_S12_EEEEENS4_13SM90_TMA_LOADENS4_14ComposedLayoutINS4_7SwizzleILi1ELi4ELi3EEENS4_18smem_ptr_flag_bitsILi8EEENSX_INS5_IJNSA_ILi8EEESH_EEENS5_IJSH_SC_EEEEEEEvNS4_8identityENS4_23SM90_TMA_LOAD_MULTICASTES1F_vS1G_EENS_8epilogue10collective18CollectiveEpilogueINS1J_23Sm100TmaWarpSpecializedILi2ELi2ELi32ELb0ELb0EEEJSI_NS5_IJNSX_ISF_SC_EES1O_EEESJ_SK_SJ_SK_NS1J_6fusion15FusionCallbacksIS1N_NS1Q_17LinearCombinationISJ_fSJ_fLNS_15FloatRoundStyleE2EEESI_S1P_JEEENS4_5SM1004TMEM4LOAD26SM100_TMEM_LOAD_16dp32b32xES15_NS16_INS17_ILi2ELi4ELi3EEES1A_NSX_INS5_IJS1B_SF_EEENS5_IJSF_SC_EEEEEEENS4_39AutoVectorizingCopyWithAssumedAlignmentILi128EEENS4_14SM90_TMA_STOREES24_S26_S26_EEEvvEEEEvNT_6ParamsE) ;  /* 0xffffff5c02b87950 */ /* 0x000fea0003c3ffff */
        .weak           $__internal_1_$__cuda_sm10x_tcgen05_guardrail_trap_phase_invalid_during_alloc
        .type           $__internal_1_$__cuda_sm10x_tcgen05_guardrail_trap_phase_invalid_during_alloc,@function
        .size           $__internal_1_$__cuda_sm10x_tcgen05_guardrail_trap_phase_invalid_during_alloc,($__internal_2_$__cuda_sm10x_tcgen05_guardrail_trap_unallocated_columns_being_dealloced - $__internal_1_$__cuda_sm10x_tcgen05_guardrail_trap_phase_invalid_during_alloc)
$__internal_1_$__cuda_sm10x_tcgen05_guardrail_trap_phase_invalid_during_alloc:
[----:B------:R-:W-:Y:S05]  /*a120*/  BPT.TRAP 0x1 ;  /* 0x000000040000795c */ /* 0x000fea0000300000 */
[----:B------:R-:W-:-:S04]  /*a130*/  MOV R5, 0x0 ;  /* 0x0000000000057802 */ /* 0x000fc80000000f00 */
[----:B------:R-:W-:Y:S05]  /*a140*/  RET.REL.NODEC R4 `(_ZN7cutlass13device_kernelINS_4gemm6kernel13GemmUniversalIN4cute5tupleIJiiiiEEENS1_10collective13CollectiveMmaINS1_35MainloopSm100TmaUmmaWarpSpecializedILi34ELi2ELi4ENS5_IJNS4_1CILi2EEENSA_ILi1EEESC_EEEEENS5_IJNSA_ILi64EEENSA_ILi128EEENSA_ILi32EEEEEENS_12float_e4m3_tENS5_IJlSC_lEEESJ_SK_NS4_8TiledMMAINS4_8MMA_AtomIJNS4_10MMA_TraitsINS4_19SM100_MMA_F8F6F4_SSEJSJ_SJ_fSF_SG_NS4_17integral_constantINS4_4UMMA5MajorELSR_0EEESS_NSP_INSQ_7ScaleInELST_0EEESU_EEEEEENS4_6LayoutINS5_IJSC_SC_SC_EEENS5_IJNSA_ILi0EEESZ_SZ_EEEEENS5_IJNS4_10UnderscoreES12_S12_EEEEENS4_13SM90_TMA_LOADENS4_14ComposedLayoutINS4_7SwizzleILi1ELi4ELi3EEENS4_18smem_ptr_flag_bitsILi8EEENSX_INS5_IJNSA_ILi8EEESH_EEENS5_IJSH_SC_EEEEEEEvNS4_8identityENS4_23SM90_TMA_LOAD_MULTICASTES1F_vS1G_EENS_8epilogue10collective18CollectiveEpilogueINS1J_23Sm100TmaWarpSpecializedILi2ELi2ELi32ELb0ELb0EEEJSI_NS5_IJNSX_ISF_SC_EES1O_EEESJ_SK_SJ_SK_NS1J_6fusion15FusionCallbacksIS1N_NS1Q_17LinearCombinationISJ_fSJ_fLNS_15FloatRoundStyleE2EEESI_S1P_JEEENS4_5SM1004TMEM4LOAD26SM100_TMEM_LOAD_16dp32b32xES15_NS16_INS17_ILi2ELi4ELi3EEES1A_NSX_INS5_IJS1B_SF_EEENS5_IJSF_SC_EEEEEEENS4_39AutoVectorizingCopyWithAssumedAlignmentILi128EEENS4_14SM90_TMA_STOREES24_S26_S26_EEEvvEEEEvNT_6ParamsE) ;  /* 0xffffff5c04ac7950 */ /* 0x000fea0003c3ffff */
        .weak           $__internal_2_$__cuda_sm10x_tcgen05_guardrail_trap_unallocated_columns_being_dealloced
        .type           $__internal_2_$__cuda_sm10x_tcgen05_guardrail_trap_unallocated_columns_being_dealloced,@function
        .size           $__internal_2_$__cuda_sm10x_tcgen05_guardrail_trap_unallocated_columns_being_dealloced,(.L_x_240 - $__internal_2_$__cuda_sm10x_tcgen05_guardrail_trap_unallocated_columns_being_dealloced)
$__internal_2_$__cuda_sm10x_tcgen05_guardrail_trap_unallocated_columns_being_dealloced:
[----:B------:R-:W-:Y:S05]  /*a150*/  BPT.TRAP 0x1 ;  /* 0x000000040000795c */ /* 0x000fea0000300000 */
[----:B------:R-:W-:-:S04]  /*a160*/  HFMA2 R3, -RZ, RZ, 0, 0 ;  /* 0x00000000ff037431 */ /* 0x000fc800000001ff */
[----:B------:R-:W-:Y:S05]  /*a170*/  RET.REL.NODEC R2 `(_ZN7cutlass13device_kernelINS_4gemm6kernel13GemmUniversalIN4cute5tupleIJiiiiEEENS1_10collective13CollectiveMmaINS1_35MainloopSm100TmaUmmaWarpSpecializedILi34ELi2ELi4ENS5_IJNS4_1CILi2EEENSA_ILi1EEESC_EEEEENS5_IJNSA_ILi64EEENSA_ILi128EEENSA_ILi32EEEEEENS_12float_e4m3_tENS5_IJlSC_lEEESJ_SK_NS4_8TiledMMAINS4_8MMA_AtomIJNS4_10MMA_TraitsINS4_19SM100_MMA_F8F6F4_SSEJSJ_SJ_fSF_SG_NS4_17integral_constantINS4_4UMMA5MajorELSR_0EEESS_NSP_INSQ_7ScaleInELST_0EEESU_EEEEEENS4_6LayoutINS5_IJSC_SC_SC_EEENS5_IJNSA_ILi0EEESZ_SZ_EEEEENS5_IJNS4_10UnderscoreES12_S12_EEEEENS4_13SM90_TMA_LOADENS4_14ComposedLayoutINS4_7SwizzleILi1ELi4ELi3EEENS4_18smem_ptr_flag_bitsILi8EEENSX_INS5_IJNSA_ILi8EEESH_EEENS5_IJSH_SC_EEEEEEEvNS4_8identityENS4_23SM90_TMA_LOAD_MULTICASTES1F_vS1G_EENS_8epilogue10collective18CollectiveEpilogueINS1J_23Sm100TmaWarpSpecializedILi2ELi2ELi32ELb0ELb0EEEJSI_NS5_IJNSX_ISF_SC_EES1O_EEESJ_SK_SJ_SK_NS1J_6fusion15FusionCallbacksIS1N_NS1Q_17LinearCombinationISJ_fSJ_fLNS_15FloatRoundStyleE2EEESI_S1P_JEEENS4_5SM1004TMEM4LOAD26SM100_TMEM_LOAD_16dp32b32xES15_NS16_INS17_ILi2ELi4ELi3EEES1A_NSX_INS5_IJS1B_SF_EEENS5_IJSF_SC_EEEEEEENS4_39AutoVectorizingCopyWithAssumedAlignmentILi128EEENS4_14SM90_TMA_STOREES24_S26_S26_EEEvvEEEEvNT_6ParamsE) ;  /* 0xffffff5c02a07950 */ /* 0x000fea0003c3ffff */
.L_x_239:
[----:B------:R-:W-:-:S00]  /*a180*/  BRA `(.L_x_239) ;  /* 0xfffffffc00fc7947 */ /* 0x000fc0000383ffff */
[----:B------:R-:W-:-:S00]  /*a190*/  NOP ;  /* 0x0000000000007918 */ /* 0x000fc00000000000 */
        /* <DEDUP_REMOVED lines=14> */
.L_x_240:


//--------------------- .nv.global.init           --------------------------
	.section	.nv.global.init,"aw",@progbits
.nv.global.init:
	.type		$str$27,@object
	.size		$str$27,($str$28 - $str$27)
$str$27:
        /*0000*/ 	.byte	0x28, 0x61, 0x64, 0x64, 0x72, 0x65, 0x73, 0x73, 0x20, 0x26, 0x20, 0x6d, 0x61, 0x73, 0x6b, 0x29
        /*0010*/ 	.byte	0x20, 0x3d, 0x3d, 0x20, 0x30, 0x00
	.type		$str$28,@object
	.size		$str$28,($str$26 - $str$28)
$str$28:
        /*0016*/ 	.byte	0x2f, 0x74, 0x6d, 0x70, 0x2f, 0x63, 0x75, 0x74, 0x6c, 0x61, 0x73, 0x73, 0x5f, 0x73, 0x77, 0x65
        /*0026*/ 	.byte	0x65, 0x70, 0x5f, 0x73, 0x72, 0x63, 0x2f, 0x69, 0x6e, 0x63, 0x6c, 0x75, 0x64, 0x65, 0x2f, 0x63
        /*0036*/ 	.byte	0x75, 0x74, 0x65, 0x2f, 0x70, 0x6f, 0x69, 0x6e, 0x74, 0x65, 0x72, 0x5f, 0x66, 0x6c, 0x61, 0x67
        /*0046*/ 	.byte	0x67, 0x65, 0x64, 0x2e, 0x68, 0x70, 0x70, 0x00
	.type		$str$26,@object
	.size		$str$26,($str$25 - $str$26)
$str$26:
        /*004e*/ 	.byte	0x2f, 0x74, 0x6d, 0x70, 0x2f, 0x63, 0x75, 0x74, 0x6c, 0x61, 0x73, 0x73, 0x5f, 0x73, 0x77, 0x65
        /*005e*/ 	.byte	0x65, 0x70, 0x5f, 0x73, 0x72, 0x63, 0x2f, 0x69, 0x6e, 0x63, 0x6c, 0x75, 0x64, 0x65, 0x2f, 0x63
        /*006e*/ 	.byte	0x75, 0x74, 0x65, 0x2f, 0x61, 0x74, 0x6f, 0x6d, 0x2f, 0x63, 0x6f, 0x70, 0x79, 0x5f, 0x74, 0x72
        /*007e*/ 	.byte	0x61, 0x69, 0x74, 0x73, 0x5f, 0x73, 0x6d, 0x31, 0x30, 0x30, 0x2e, 0x68, 0x70, 0x70, 0x00
	.type		$str$25,@object
	.size		$str$25,(__unnamed_1 - $str$25)
$str$25:
        /*008d*/ 	.byte	0x28, 0x28, 0x75, 0x69, 0x6e, 0x74, 0x33, 0x32, 0x5f, 0x74, 0x28, 0x74, 0x68, 0x72, 0x65, 0x61
        /*009d*/ 	.byte	0x64, 0x49, 0x64, 0x78, 0x2e, 0x78, 0x29, 0x20, 0x2f, 0x20, 0x33, 0x32, 0x29, 0x20, 0x25, 0x20
        /*00ad*/ 	.byte	0x34, 0x29, 0x20, 0x3d, 0x3d, 0x20, 0x28, 0x28, 0x28, 0x74, 0x6d, 0x65, 0x6d, 0x5f, 0x61, 0x64
        /*00bd*/ 	.byte	0x64, 0x72, 0x20, 0x3e, 0x3e, 0x20, 0x31, 0x36, 0x29, 0x20, 0x2f, 0x20, 0x33, 0x32, 0x29, 0x20
        /*00cd*/ 	.byte	0x25, 0x20, 0x34, 0x29, 0x00
	.type		__unnamed_1,@object
	.size		__unnamed_1,(__unnamed_2 - __unnamed_1)
__unnamed_1:
        /*00d2*/ 	.byte	0x61, 0x75, 0x74, 0x6f, 0x20, 0x63, 0x75, 0x74, 0x65, 0x3a, 0x3a, 0x61, 0x73, 0x5f, 0x70, 0x6f
        /* <DEDUP_REMOVED lines=24> */
        /*0262*/ 	.byte	0x3c, 0x34, 0x30, 0x39, 0x36, 0x3e, 0x3e, 0x3e, 0x3e, 0x5d, 0x00
	.type		__unnamed_2,@object
	.size		__unnamed_2,(.L_2 - __unnamed_2)
__unnamed_2:
        /* <DEDUP_REMOVED lines=40> */
        /*04ed*/ 	.byte	0x74, 0x65, 0x3a, 0x3a, 0x43, 0x3c, 0x30, 0x3e, 0x3e, 0x3e, 0x3e, 0x5d, 0x00
.L_2:


//--------------------- .nv.shared._ZN7cutlass13device_kernelINS_4gemm6kernel13GemmUniversalIN4cute5tupleIJiiiiEEENS1_10collective13CollectiveMmaINS1_35MainloopSm100TmaUmmaWarpSpecializedILi34ELi2ELi4ENS5_IJNS4_1CILi2EEENSA_ILi1EEESC_EEEEENS5_IJNSA_ILi64EEENSA_ILi128EEENSA_ILi32EEEEEENS_12float_e4m3_tENS5_IJlSC_lEEESJ_SK_NS4_8TiledMMAINS4_8MMA_AtomIJNS4_10MMA_TraitsINS4_19SM100_MMA_F8F6F4_SSEJSJ_SJ_fSF_SG_NS4_17integral_constantINS4_4UMMA5MajorELSR_0EEESS_NSP_INSQ_7ScaleInELST_0EEESU_EEEEEENS4_6LayoutINS5_IJSC_SC_SC_EEENS5_IJNSA_ILi0EEESZ_SZ_EEEEENS5_IJNS4_10UnderscoreES12_S12_EEEEENS4_13SM90_TMA_LOADENS4_14ComposedLayoutINS4_7SwizzleILi1ELi4ELi3EEENS4_18smem_ptr_flag_bitsILi8EEENSX_INS5_IJNSA_ILi8EEESH_EEENS5_IJSH_SC_EEEEEEEvNS4_8identityENS4_23SM90_TMA_LOAD_MULTICASTES1F_vS1G_EENS_8epilogue10collective18CollectiveEpilogueINS1J_23Sm100TmaWarpSpecializedILi2ELi2ELi32ELb0ELb0EEEJSI_NS5_IJNSX_ISF_SC_EES1O_EEESJ_SK_SJ_SK_NS1J_6fusion15FusionCallbacksIS1N_NS1Q_17LinearCombinationISJ_fSJ_fLNS_15FloatRoundStyleE2EEESI_S1P_JEEENS4_5SM1004TMEM4LOAD26SM100_TMEM_LOAD_16dp32b32xES15_NS16_INS17_ILi2ELi4ELi3EEES1A_NSX_INS5_IJS1B_SF_EEENS5_IJSF_SC_EEEEEEENS4_39AutoVectorizingCopyWithAssumedAlignmentILi128EEENS4_14SM90_TMA_STOREES24_S26_S26_EEEvvEEEEvNT_6ParamsE --------------------------
	.section	.nv.shared._ZN7cutlass13device_kernelINS_4gemm6kernel13GemmUniversalIN4cute5tupleIJiiiiEEENS1_10collective13CollectiveMmaINS1_35MainloopSm100TmaUmmaWarpSpecializedILi34ELi2ELi4ENS5_IJNS4_1CILi2EEENSA_ILi1EEESC_EEEEENS5_IJNSA_ILi64EEENSA_ILi128EEENSA_ILi32EEEEEENS_12float_e4m3_tENS5_IJlSC_lEEESJ_SK_NS4_8TiledMMAINS4_8MMA_AtomIJNS4_10MMA_TraitsINS4_19SM100_MMA_F8F6F4_SSEJSJ_SJ_fSF_SG_NS4_17integral_constantINS4_4UMMA5MajorELSR_0EEESS_NSP_INSQ_7ScaleInELST_0EEESU_EEEEEENS4_6LayoutINS5_IJSC_SC_SC_EEENS5_IJNSA_ILi0EEESZ_SZ_EEEEENS5_IJNS4_10UnderscoreES12_S12_EEEEENS4_13SM90_TMA_LOADENS4_14ComposedLayoutINS4_7SwizzleILi1ELi4ELi3EEENS4_18smem_ptr_flag_bitsILi8EEENSX_INS5_IJNSA_ILi8EEESH_EEENS5_IJSH_SC_EEEEEEEvNS4_8identityENS4_23SM90_TMA_LOAD_MULTICASTES1F_vS1G_EENS_8epilogue10collective18CollectiveEpilogueINS1J_23Sm100TmaWarpSpecializedILi2ELi2ELi32ELb0ELb0EEEJSI_NS5_IJNSX_ISF_SC_EES1O_EEESJ_SK_SJ_SK_NS1J_6fusion15FusionCallbacksIS1N_NS1Q_17LinearCombinationISJ_fSJ_fLNS_15FloatRoundStyleE2EEESI_S1P_JEEENS4_5SM1004TMEM4LOAD26SM100_TMEM_LOAD_16dp32b32xES15_NS16_INS17_ILi2ELi4ELi3EEES1A_NSX_INS5_IJS1B_SF_EEENS5_IJSF_SC_EEEEEEENS4_39AutoVectorizingCopyWithAssumedAlignmentILi128EEENS4_14SM90_TMA_STOREES24_S26_S26_EEEvvEEEEvNT_6ParamsE,"aw",@nobits
	.sectionflags	@""
	.align	16
	.zero		1024


//--------------------- .nv.shared.reserved.0     --------------------------
	.section	.nv.shared.reserved.0,"aw",@nobits
	.weak		__nv_reservedSMEM_offset_0_alias
	.size		__nv_reservedSMEM_offset_0_alias, 0, 64
	.other		__nv_reservedSMEM_offset_0_alias,@"STO_CUDA_RESERVED_SHARED STV_DEFAULT"
__nv_reservedSMEM_offset_0_alias:
	.zero		0
.nv.shared.reserved.0:
	.zero		64
	.weak		__nv_reservedSMEM_tcgen05_partition
	.type		__nv_reservedSMEM_tcgen05_partition,@object
	.size		__nv_reservedSMEM_tcgen05_partition,(.L_0 - __nv_reservedSMEM_tcgen05_partition)
__nv_reservedSMEM_tcgen05_partition:
	.zero		32
.L_0:


//--------------------- .nv.global                --------------------------
	.section	.nv.global,"aw",@nobits
.nv.global:
	.type		_ZN40_INTERNAL_8f37a726_4_k_cu_be4b7d89_326384cute1_E,@object
	.size		_ZN40_INTERNAL_8f37a726_4_k_cu_be4b7d89_326384cute1_E,(_ZN40_INTERNAL_8f37a726_4_k_cu_be4b7d89_326384cuda3std3__45__cpo6cbeginE - _ZN40_INTERNAL_8f37a726_4_k_cu_be4b7d89_326384cute1_E)
_ZN40_INTERNAL_8f37a726_4_k_cu_be4b7d89_326384cute1_E:
	.zero		1
	.type		_ZN40_INTERNAL_8f37a726_4_k_cu_be4b7d89_326384cuda3std3__45__cpo6cbeginE,@object
	.size		_ZN40_INTERNAL_8f37a726_4_k_cu_be4b7d89_326384cuda3std3__45__cpo6cbeginE,(_ZN40_INTERNAL_8f37a726_4_k_cu_be4b7d89_326384cuda3std3__48in_placeE - _ZN40_INTERNAL_8f37a726_4_k_cu_be4b7d89_326384cuda3std3__45__cpo6cbeginE)
_ZN40_INTERNAL_8f37a726_4_k_cu_be4b7d89_326384cuda3std3__45__cpo6cbeginE:
	.zero		1
	.type		_ZN40_INTERNAL_8f37a726_4_k_cu_be4b7d89_326384cuda3std3__48in_placeE,@object
	.size		_ZN40_INTERNAL_8f37a726_4_k_cu_be4b7d89_326384cuda3std3__48in_placeE,(_ZN40_INTERNAL_8f37a726_4_k_cu_be4b7d89_326384cuda3std6ranges3__45__cpo9iter_moveE - _ZN40_INTERNAL_8f37a726_4_k_cu_be4b7d89_326384cuda3std3__48in_placeE)
_ZN40_INTERNAL_8f37a726_4_k_cu_be4b7d89_326384cuda3std3__48in_placeE:
	.zero		1
	.type		_ZN40_INTERNAL_8f37a726_4_k_cu_be4b7d89_326384cuda3std6ranges3__45__cpo9iter_moveE,@object
	.size		_ZN40_INTERNAL_8f37a726_4_k_cu_be4b7d89_326384cuda3std6ranges3__45__cpo9iter_moveE,(_ZN40_INTERNAL_8f37a726_4_k_cu_be4b7d89_326384cuda3std3__45__cpo5beginE - _ZN40_INTERNAL_8f37a726_4_k_cu_be4b7d89_326384cuda3std6ranges3__45__cpo9iter_moveE)
_ZN40_INTERNAL_8f37a726_4_k_cu_be4b7d89_326384cuda3std6ranges3__45__cpo9iter_moveE:
	.zero		1
	.type		_ZN40_INTERNAL_8f37a726_4_k_cu_be4b7d89_326384cuda3std3__45__cpo5beginE,@object
	.size		_ZN40_INTERNAL_8f37a726_4_k_cu_be4b7d89_326384cuda3std3__45__cpo5beginE,(_ZN40_INTERNAL_8f37a726_4_k_cu_be4b7d89_326384cuda3std3__442_GLOBAL__N__8f37a726_4_k_cu_be4b7d89_326386ignoreE - _ZN40_INTERNAL_8f37a726_4_k_cu_be4b7d89_326384cuda3std3__45__cpo5beginE)
_ZN40_INTERNAL_8f37a726_4_k_cu_be4b7d89_326384cuda3std3__45__cpo5beginE:
	.zero		1
	.type		_ZN40_INTERNAL_8f37a726_4_k_cu_be4b7d89_326384cuda3std3__442_GLOBAL__N__8f37a726_4_k_cu_be4b7d89_326386ignoreE,@object
	.size		_ZN40_INTERNAL_8f37a726_4_k_cu_be4b7d89_326384cuda3std3__442_GLOBAL__N__8f37a726_4_k_cu_be4b7d89_326386ignoreE,(_ZN40_INTERNAL_8f37a726_4_k_cu_be4b7d89_326384cute7productE - _ZN40_INTERNAL_8f37a726_4_k_cu_be4b7d89_326384cuda3std3__442_GLOBAL__N__8f37a726_4_k_cu_be4b7d89_326386ignoreE)
_ZN40_INTERNAL_8f37a726_4_k_cu_be4b7d89_326384cuda3std3__442_GLOBAL__N__8f37a726_4_k_cu_be4b7d89_326386ignoreE:
	.zero		1
	.type		_ZN40_INTERNAL_8f37a726_4_k_cu_be4b7d89_326384cute7productE,@object
	.size		_ZN40_INTERNAL_8f37a726_4_k_cu_be4b7d89_326384cute7productE,(_ZN40_INTERNAL_8f37a726_4_k_cu_be4b7d89_326384cuda3std3__45__cpo3endE - _ZN40_INTERNAL_8f37a726_4_k_cu_be4b7d89_326384cute7productE)
_ZN40_INTERNAL_8f37a726_4_k_cu_be4b7d89_326384cute7productE:
	.zero		1
	.type		_ZN40_INTERNAL_8f37a726_4_k_cu_be4b7d89_326384cuda3std3__45__cpo3endE,@object
	.size		_ZN40_INTERNAL_8f37a726_4_k_cu_be4b7d89_326384cuda3std3__45__cpo3endE,(_ZN40_INTERNAL_8f37a726_4_k_cu_be4b7d89_326384cuda3std3__419piecewise_constructE - _ZN40_INTERNAL_8f37a726_4_k_cu_be4b7d89_326384cuda3std3__45__cpo3endE)
_ZN40_INTERNAL_8f37a726_4_k_cu_be4b7d89_326384cuda3std3__45__cpo3endE:
	.zero		1
	.type		_ZN40_INTERNAL_8f37a726_4_k_cu_be4b7d89_326384cuda3std3__419piecewise_constructE,@object
	.size		_ZN40_INTERNAL_8f37a726_4_k_cu_be4b7d89_326384cuda3std3__419piecewise_constructE,(_ZN40_INTERNAL_8f37a726_4_k_cu_be4b7d89_326384cuda3std3__45__cpo4cendE - _ZN40_INTERNAL_8f37a726_4_k_cu_be4b7d89_326384cuda3std3__419piecewise_constructE)
_ZN40_INTERNAL_8f37a726_4_k_cu_be4b7d89_326384cuda3std3__419piecewise_constructE:
	.zero		1
	.type		_ZN40_INTERNAL_8f37a726_4_k_cu_be4b7d89_326384cuda3std3__45__cpo4cendE,@object
	.size		_ZN40_INTERNAL_8f37a726_4_k_cu_be4b7d89_326384cuda3std3__45__cpo4cendE,(_ZN40_INTERNAL_8f37a726_4_k_cu_be4b7d89_326384cuda3std6ranges3__45__cpo4swapE - _ZN40_INTERNAL_8f37a726_4_k_cu_be4b7d89_326384cuda3std3__45__cpo4cendE)
_ZN40_INTERNAL_8f37a726_4_k_cu_be4b7d89_326384cuda3std3__45__cpo4cendE:
	.zero		1
	.type		_ZN40_INTERNAL_8f37a726_4_k_cu_be4b7d89_326384cuda3std6ranges3__45__cpo4swapE,@object
	.size		_ZN40_INTERNAL_8f37a726_4_k_cu_be4b7d89_326384cuda3std6ranges3__45__cpo4swapE,(.L_10 - _ZN40_INTERNAL_8f37a726_4_k_cu_be4b7d89_326384cuda3std6ranges3__45__cpo4swapE)
_ZN40_INTERNAL_8f37a726_4_k_cu_be4b7d89_326384cuda3std6ranges3__45__cpo4swapE:
	.zero		1
.L_10:


//--------------------- .nv.constant0._ZN7cutlass13device_kernelINS_4gemm6kernel13GemmUniversalIN4cute5tupleIJiiiiEEENS1_10collective13CollectiveMmaINS1_35MainloopSm100TmaUmmaWarpSpecializedILi34ELi2ELi4ENS5_IJNS4_1CILi2EEENSA_ILi1EEESC_EEEEENS5_IJNSA_ILi64EEENSA_ILi128EEENSA_ILi32EEEEEENS_12float_e4m3_tENS5_IJlSC_lEEESJ_SK_NS4_8TiledMMAINS4_8MMA_AtomIJNS4_10MMA_TraitsINS4_19SM100_MMA_F8F6F4_SSEJSJ_SJ_fSF_SG_NS4_17integral_constantINS4_4UMMA5MajorELSR_0EEESS_NSP_INSQ_7ScaleInELST_0EEESU_EEEEEENS4_6LayoutINS5_IJSC_SC_SC_EEENS5_IJNSA_ILi0EEESZ_SZ_EEEEENS5_IJNS4_10UnderscoreES12_S12_EEEEENS4_13SM90_TMA_LOADENS4_14ComposedLayoutINS4_7SwizzleILi1ELi4ELi3EEENS4_18smem_ptr_flag_bitsILi8EEENSX_INS5_IJNSA_ILi8EEESH_EEENS5_IJSH_SC_EEEEEEEvNS4_8identityENS4_23SM90_TMA_LOAD_MULTICASTES1F_vS1G_EENS_8epilogue10collective18CollectiveEpilogueINS1J_23Sm100TmaWarpSpecializedILi2ELi2ELi32ELb0ELb0EEEJSI_NS5_IJNSX_ISF_SC_EES1O_EEESJ_SK_SJ_SK_NS1J_6fusion15FusionCallbacksIS1N_NS1Q_17LinearCombinationISJ_fSJ_fLNS_15FloatRoundStyleE2EEESI_S1P_JEEENS4_5SM1004TMEM4LOAD26SM100_TMEM_LOAD_16dp32b32xES15_NS16_INS17_ILi2ELi4ELi3EEES1A_NSX_INS5_IJS1B_SF_EEENS5_IJSF_SC_EEEEEEENS4_39AutoVectorizingCopyWithAssumedAlignmentILi128EEENS4_14SM90_TMA_STOREES24_S26_S26_EEEvvEEEEvNT_6ParamsE --------------------------
	.section	.nv.constant0._ZN7cutlass13device_kernelINS_4gemm6kernel13GemmUniversalIN4cute5tupleIJiiiiEEENS1_10collective13CollectiveMmaINS1_35MainloopSm100TmaUmmaWarpSpecializedILi34ELi2ELi4ENS5_IJNS4_1CILi2EEENSA_ILi1EEESC_EEEEENS5_IJNSA_ILi64EEENSA_ILi128EEENSA_ILi32EEEEEENS_12float_e4m3_tENS5_IJlSC_lEEESJ_SK_NS4_8TiledMMAINS4_8MMA_AtomIJNS4_10MMA_TraitsINS4_19SM100_MMA_F8F6F4_SSEJSJ_SJ_fSF_SG_NS4_17integral_constantINS4_4UMMA5MajorELSR_0EEESS_NSP_INSQ_7ScaleInELST_0EEESU_EEEEEENS4_6LayoutINS5_IJSC_SC_SC_EEENS5_IJNSA_ILi0EEESZ_SZ_EEEEENS5_IJNS4_10UnderscoreES12_S12_EEEEENS4_13SM90_TMA_LOADENS4_14ComposedLayoutINS4_7SwizzleILi1ELi4ELi3EEENS4_18smem_ptr_flag_bitsILi8EEENSX_INS5_IJNSA_ILi8EEESH_EEENS5_IJSH_SC_EEEEEEEvNS4_8identityENS4_23SM90_TMA_LOAD_MULTICASTES1F_vS1G_EENS_8epilogue10collective18CollectiveEpilogueINS1J_23Sm100TmaWarpSpecializedILi2ELi2ELi32ELb0ELb0EEEJSI_NS5_IJNSX_ISF_SC_EES1O_EEESJ_SK_SJ_SK_NS1J_6fusion15FusionCallbacksIS1N_NS1Q_17LinearCombinationISJ_fSJ_fLNS_15FloatRoundStyleE2EEESI_S1P_JEEENS4_5SM1004TMEM4LOAD26SM100_TMEM_LOAD_16dp32b32xES15_NS16_INS17_ILi2ELi4ELi3EEES1A_NSX_INS5_IJS1B_SF_EEENS5_IJSF_SC_EEEEEEENS4_39AutoVectorizingCopyWithAssumedAlignmentILi128EEENS4_14SM90_TMA_STOREES24_S26_S26_EEEvvEEEEvNT_6ParamsE,"a",@progbits
	.sectionflags	@""
	.align	4
.nv.constant0._ZN7cutlass13device_kernelINS_4gemm6kernel13GemmUniversalIN4cute5tupleIJiiiiEEENS1_10collective13CollectiveMmaINS1_35MainloopSm100TmaUmmaWarpSpecializedILi34ELi2ELi4ENS5_IJNS4_1CILi2EEENSA_ILi1EEESC_EEEEENS5_IJNSA_ILi64EEENSA_ILi128EEENSA_ILi32EEEEEENS_12float_e4m3_tENS5_IJlSC_lEEESJ_SK_NS4_8TiledMMAINS4_8MMA_AtomIJNS4_10MMA_TraitsINS4_19SM100_MMA_F8F6F4_SSEJSJ_SJ_fSF_SG_NS4_17integral_constantINS4_4UMMA5MajorELSR_0EEESS_NSP_INSQ_7ScaleInELST_0EEESU_EEEEEENS4_6LayoutINS5_IJSC_SC_SC_EEENS5_IJNSA_ILi0EEESZ_SZ_EEEEENS5_IJNS4_10UnderscoreES12_S12_EEEEENS4_13SM90_TMA_LOADENS4_14ComposedLayoutINS4_7SwizzleILi1ELi4ELi3EEENS4_18smem_ptr_flag_bitsILi8EEENSX_INS5_IJNSA_ILi8EEESH_EEENS5_IJSH_SC_EEEEEEEvNS4_8identityENS4_23SM90_TMA_LOAD_MULTICASTES1F_vS1G_EENS_8epilogue10collective18CollectiveEpilogueINS1J_23Sm100TmaWarpSpecializedILi2ELi2ELi32ELb0ELb0EEEJSI_NS5_IJNSX_ISF_SC_EES1O_EEESJ_SK_SJ_SK_NS1J_6fusion15FusionCallbacksIS1N_NS1Q_17LinearCombinationISJ_fSJ_fLNS_15FloatRoundStyleE2EEESI_S1P_JEEENS4_5SM1004TMEM4LOAD26SM100_TMEM_LOAD_16dp32b32xES15_NS16_INS17_ILi2ELi4ELi3EEES1A_NSX_INS5_IJS1B_SF_EEENS5_IJSF_SC_EEEEEEENS4_39AutoVectorizingCopyWithAssumedAlignmentILi128EEENS4_14SM90_TMA_STOREES24_S26_S26_EEEvvEEEEvNT_6ParamsE:
	.zero		2944


//--------------------- SYMBOLS --------------------------

	.type		.nv.reservedSmem.offset0,@object
	.size		.nv.reservedSmem.offset0,0x4
	.type		.nv.reservedSmem.cap,@object
	.size		.nv.reservedSmem.cap,0x4
	.type		__assertfail,@function
